//
// Generated by NVIDIA NVVM Compiler
//
// Compiler Build ID: CL-36424714
// Cuda compilation tools, release 13.0, V13.0.88
// Based on NVVM 20.0.0
//

.version 9.0
.target sm_100
.address_size 64

	// .globl	_Z20hgemv_k32_f16_kernelP6__halfS0_S0_ii

.visible .entry _Z20hgemv_k32_f16_kernelP6__halfS0_S0_ii(
	.param .u64 .ptr .align 1 _Z20hgemv_k32_f16_kernelP6__halfS0_S0_ii_param_0,
	.param .u64 .ptr .align 1 _Z20hgemv_k32_f16_kernelP6__halfS0_S0_ii_param_1,
	.param .u64 .ptr .align 1 _Z20hgemv_k32_f16_kernelP6__halfS0_S0_ii_param_2,
	.param .u32 _Z20hgemv_k32_f16_kernelP6__halfS0_S0_ii_param_3,
	.param .u32 _Z20hgemv_k32_f16_kernelP6__halfS0_S0_ii_param_4
)
{
	.reg .pred 	%p<12>;
	.reg .b16 	%rs<233>;
	.reg .b32 	%r<130>;
	.reg .b32 	%f<2>;
	.reg .b64 	%rd<113>;

	ld.param.u64 	%rd10, [_Z20hgemv_k32_f16_kernelP6__halfS0_S0_ii_param_0];
	ld.param.u64 	%rd11, [_Z20hgemv_k32_f16_kernelP6__halfS0_S0_ii_param_1];
	ld.param.u64 	%rd9, [_Z20hgemv_k32_f16_kernelP6__halfS0_S0_ii_param_2];
	ld.param.u32 	%r29, [_Z20hgemv_k32_f16_kernelP6__halfS0_S0_ii_param_3];
	ld.param.u32 	%r28, [_Z20hgemv_k32_f16_kernelP6__halfS0_S0_ii_param_4];
	cvta.to.global.u64 	%rd1, %rd11;
	cvta.to.global.u64 	%rd2, %rd10;
	mov.u32 	%r30, %ctaid.y;
	mov.u32 	%r31, %ntid.y;
	mov.u32 	%r32, %tid.y;
	mad.lo.s32 	%r1, %r30, %r31, %r32;
	setp.ge.s32 	%p1, %r1, %r29;
	@%p1 bra 	$L__BB0_16;
	mov.u32 	%r2, %tid.x;
	and.b32  	%r3, %r2, 31;
	mov.f32 	%f1, 0f00000000;
	// begin inline asm
	{  cvt.rn.f16.f32 %rs231, %f1;}

	// end inline asm
	setp.lt.s32 	%p2, %r28, 1;
	@%p2 bra 	$L__BB0_14;
	add.s32 	%r4, %r28, 31;
	shr.u32 	%r5, %r4, 5;
	mul.lo.s32 	%r6, %r28, %r1;
	and.b32  	%r7, %r5, 15;
	setp.lt.u32 	%p3, %r28, 481;
	mov.b32 	%r123, 0;
	@%p3 bra 	$L__BB0_5;
	and.b32  	%r123, %r5, 67108848;
	and.b32  	%r35, %r5, 67108848;
	neg.s32 	%r129, %r35;
	or.b32  	%r128, %r3, 256;
	add.s32 	%r127, %r6, %r3;
$L__BB0_4:
	.pragma "nounroll";
	add.s32 	%r36, %r128, -256;
	mul.wide.u32 	%rd12, %r127, 2;
	add.s64 	%rd13, %rd2, %rd12;
	mul.wide.u32 	%rd14, %r36, 2;
	add.s64 	%rd15, %rd1, %rd14;
	ld.global.u16 	%rs19, [%rd13];
	ld.global.u16 	%rs20, [%rd15];
	// begin inline asm
	{mul.f16 %rs18,%rs19,%rs20;
}
	// end inline asm
	// begin inline asm
	{add.f16 %rs21,%rs231,%rs18;
}
	// end inline asm
	add.s32 	%r37, %r127, 32;
	mul.wide.u32 	%rd16, %r37, 2;
	add.s64 	%rd17, %rd2, %rd16;
	ld.global.u16 	%rs25, [%rd17];
	ld.global.u16 	%rs26, [%rd15+64];
	// begin inline asm
	{mul.f16 %rs24,%rs25,%rs26;
}
	// end inline asm
	// begin inline asm
	{add.f16 %rs27,%rs21,%rs24;
}
	// end inline asm
	add.s32 	%r38, %r127, 64;
	mul.wide.u32 	%rd18, %r38, 2;
	add.s64 	%rd19, %rd2, %rd18;
	ld.global.u16 	%rs31, [%rd19];
	ld.global.u16 	%rs32, [%rd15+128];
	// begin inline asm
	{mul.f16 %rs30,%rs31,%rs32;
}
	// end inline asm
	// begin inline asm
	{add.f16 %rs33,%rs27,%rs30;
}
	// end inline asm
	add.s32 	%r39, %r128, -160;
	add.s32 	%r40, %r127, 96;
	mul.wide.u32 	%rd20, %r40, 2;
	add.s64 	%rd21, %rd2, %rd20;
	mul.wide.u32 	%rd22, %r39, 2;
	add.s64 	%rd23, %rd1, %rd22;
	ld.global.u16 	%rs37, [%rd21];
	ld.global.u16 	%rs38, [%rd23];
	// begin inline asm
	{mul.f16 %rs36,%rs37,%rs38;
}
	// end inline asm
	// begin inline asm
	{add.f16 %rs39,%rs33,%rs36;
}
	// end inline asm
	add.s32 	%r41, %r128, -128;
	add.s32 	%r42, %r127, 128;
	mul.wide.u32 	%rd24, %r42, 2;
	add.s64 	%rd25, %rd2, %rd24;
	mul.wide.u32 	%rd26, %r41, 2;
	add.s64 	%rd27, %rd1, %rd26;
	ld.global.u16 	%rs43, [%rd25];
	ld.global.u16 	%rs44, [%rd27];
	// begin inline asm
	{mul.f16 %rs42,%rs43,%rs44;
}
	// end inline asm
	// begin inline asm
	{add.f16 %rs45,%rs39,%rs42;
}
	// end inline asm
	add.s32 	%r43, %r128, -96;
	add.s32 	%r44, %r127, 160;
	mul.wide.u32 	%rd28, %r44, 2;
	add.s64 	%rd29, %rd2, %rd28;
	mul.wide.u32 	%rd30, %r43, 2;
	add.s64 	%rd31, %rd1, %rd30;
	ld.global.u16 	%rs49, [%rd29];
	ld.global.u16 	%rs50, [%rd31];
	// begin inline asm
	{mul.f16 %rs48,%rs49,%rs50;
}
	// end inline asm
	// begin inline asm
	{add.f16 %rs51,%rs45,%rs48;
}
	// end inline asm
	add.s32 	%r45, %r128, -64;
	add.s32 	%r46, %r127, 192;
	mul.wide.u32 	%rd32, %r46, 2;
	add.s64 	%rd33, %rd2, %rd32;
	mul.wide.u32 	%rd34, %r45, 2;
	add.s64 	%rd35, %rd1, %rd34;
	ld.global.u16 	%rs55, [%rd33];
	ld.global.u16 	%rs56, [%rd35];
	// begin inline asm
	{mul.f16 %rs54,%rs55,%rs56;
}
	// end inline asm
	// begin inline asm
	{add.f16 %rs57,%rs51,%rs54;
}
	// end inline asm
	add.s32 	%r47, %r128, -32;
	add.s32 	%r48, %r127, 224;
	mul.wide.u32 	%rd36, %r48, 2;
	add.s64 	%rd37, %rd2, %rd36;
	mul.wide.u32 	%rd38, %r47, 2;
	add.s64 	%rd39, %rd1, %rd38;
	ld.global.u16 	%rs61, [%rd37];
	ld.global.u16 	%rs62, [%rd39];
	// begin inline asm
	{mul.f16 %rs60,%rs61,%rs62;
}
	// end inline asm
	// begin inline asm
	{add.f16 %rs63,%rs57,%rs60;
}
	// end inline asm
	add.s32 	%r49, %r128, 224;
	add.s32 	%r50, %r127, 256;
	mul.wide.u32 	%rd40, %r50, 2;
	add.s64 	%rd41, %rd2, %rd40;
	mul.wide.u32 	%rd42, %r128, 2;
	add.s64 	%rd43, %rd1, %rd42;
	ld.global.u16 	%rs67, [%rd41];
	ld.global.u16 	%rs68, [%rd43];
	// begin inline asm
	{mul.f16 %rs66,%rs67,%rs68;
}
	// end inline asm
	// begin inline asm
	{add.f16 %rs69,%rs63,%rs66;
}
	// end inline asm
	add.s32 	%r51, %r128, 32;
	add.s32 	%r52, %r127, 288;
	mul.wide.u32 	%rd44, %r52, 2;
	add.s64 	%rd45, %rd2, %rd44;
	mul.wide.u32 	%rd46, %r51, 2;
	add.s64 	%rd47, %rd1, %rd46;
	ld.global.u16 	%rs73, [%rd45];
	ld.global.u16 	%rs74, [%rd47];
	// begin inline asm
	{mul.f16 %rs72,%rs73,%rs74;
}
	// end inline asm
	// begin inline asm
	{add.f16 %rs75,%rs69,%rs72;
}
	// end inline asm
	add.s32 	%r53, %r128, 64;
	add.s32 	%r54, %r127, 320;
	mul.wide.u32 	%rd48, %r54, 2;
	add.s64 	%rd49, %rd2, %rd48;
	mul.wide.u32 	%rd50, %r53, 2;
	add.s64 	%rd51, %rd1, %rd50;
	ld.global.u16 	%rs79, [%rd49];
	ld.global.u16 	%rs80, [%rd51];
	// begin inline asm
	{mul.f16 %rs78,%rs79,%rs80;
}
	// end inline asm
	// begin inline asm
	{add.f16 %rs81,%rs75,%rs78;
}
	// end inline asm
	add.s32 	%r55, %r128, 96;
	add.s32 	%r56, %r127, 352;
	mul.wide.u32 	%rd52, %r56, 2;
	add.s64 	%rd53, %rd2, %rd52;
	mul.wide.u32 	%rd54, %r55, 2;
	add.s64 	%rd55, %rd1, %rd54;
	ld.global.u16 	%rs85, [%rd53];
	ld.global.u16 	%rs86, [%rd55];
	// begin inline asm
	{mul.f16 %rs84,%rs85,%rs86;
}
	// end inline asm
	// begin inline asm
	{add.f16 %rs87,%rs81,%rs84;
}
	// end inline asm
	add.s32 	%r57, %r128, 128;
	add.s32 	%r58, %r127, 384;
	mul.wide.u32 	%rd56, %r58, 2;
	add.s64 	%rd57, %rd2, %rd56;
	mul.wide.u32 	%rd58, %r57, 2;
	add.s64 	%rd59, %rd1, %rd58;
	ld.global.u16 	%rs91, [%rd57];
	ld.global.u16 	%rs92, [%rd59];
	// begin inline asm
	{mul.f16 %rs90,%rs91,%rs92;
}
	// end inline asm
	// begin inline asm
	{add.f16 %rs93,%rs87,%rs90;
}
	// end inline asm
	add.s32 	%r59, %r128, 160;
	add.s32 	%r60, %r127, 416;
	mul.wide.u32 	%rd60, %r60, 2;
	add.s64 	%rd61, %rd2, %rd60;
	mul.wide.u32 	%rd62, %r59, 2;
	add.s64 	%rd63, %rd1, %rd62;
	ld.global.u16 	%rs97, [%rd61];
	ld.global.u16 	%rs98, [%rd63];
	// begin inline asm
	{mul.f16 %rs96,%rs97,%rs98;
}
	// end inline asm
	// begin inline asm
	{add.f16 %rs99,%rs93,%rs96;
}
	// end inline asm
	add.s32 	%r61, %r128, 192;
	add.s32 	%r62, %r127, 448;
	mul.wide.u32 	%rd64, %r62, 2;
	add.s64 	%rd65, %rd2, %rd64;
	mul.wide.u32 	%rd66, %r61, 2;
	add.s64 	%rd67, %rd1, %rd66;
	ld.global.u16 	%rs103, [%rd65];
	ld.global.u16 	%rs104, [%rd67];
	// begin inline asm
	{mul.f16 %rs102,%rs103,%rs104;
}
	// end inline asm
	// begin inline asm
	{add.f16 %rs105,%rs99,%rs102;
}
	// end inline asm
	add.s32 	%r63, %r127, 480;
	mul.wide.u32 	%rd68, %r63, 2;
	add.s64 	%rd69, %rd2, %rd68;
	mul.wide.u32 	%rd70, %r49, 2;
	add.s64 	%rd71, %rd1, %rd70;
	ld.global.u16 	%rs109, [%rd69];
	ld.global.u16 	%rs110, [%rd71];
	// begin inline asm
	{mul.f16 %rs108,%rs109,%rs110;
}
	// end inline asm
	// begin inline asm
	{add.f16 %rs231,%rs105,%rs108;
}
	// end inline asm
	add.s32 	%r129, %r129, 16;
	add.s32 	%r128, %r128, 512;
	add.s32 	%r127, %r127, 512;
	setp.eq.s32 	%p4, %r129, 0;
	@%p4 bra 	$L__BB0_5;
	bra.uni 	$L__BB0_4;
$L__BB0_5:
	setp.eq.s32 	%p5, %r7, 0;
	@%p5 bra 	$L__BB0_14;
	and.b32  	%r13, %r5, 7;
	setp.lt.u32 	%p6, %r7, 8;
	@%p6 bra 	$L__BB0_8;
	shl.b32 	%r64, %r123, 5;
	or.b32  	%r65, %r64, %r3;
	add.s32 	%r66, %r65, %r6;
	mul.wide.u32 	%rd72, %r66, 2;
	add.s64 	%rd73, %rd2, %rd72;
	mul.wide.u32 	%rd74, %r65, 2;
	add.s64 	%rd75, %rd1, %rd74;
	ld.global.u16 	%rs116, [%rd73];
	ld.global.u16 	%rs117, [%rd75];
	// begin inline asm
	{mul.f16 %rs115,%rs116,%rs117;
}
	// end inline asm
	// begin inline asm
	{add.f16 %rs118,%rs231,%rs115;
}
	// end inline asm
	add.s32 	%r67, %r66, 32;
	mul.wide.u32 	%rd76, %r67, 2;
	add.s64 	%rd77, %rd2, %rd76;
	ld.global.u16 	%rs122, [%rd77];
	ld.global.u16 	%rs123, [%rd75+64];
	// begin inline asm
	{mul.f16 %rs121,%rs122,%rs123;
}
	// end inline asm
	// begin inline asm
	{add.f16 %rs124,%rs118,%rs121;
}
	// end inline asm
	add.s32 	%r68, %r66, 64;
	mul.wide.u32 	%rd78, %r68, 2;
	add.s64 	%rd79, %rd2, %rd78;
	ld.global.u16 	%rs128, [%rd79];
	ld.global.u16 	%rs129, [%rd75+128];
	// begin inline asm
	{mul.f16 %rs127,%rs128,%rs129;
}
	// end inline asm
	// begin inline asm
	{add.f16 %rs130,%rs124,%rs127;
}
	// end inline asm
	add.s32 	%r69, %r66, 96;
	mul.wide.u32 	%rd80, %r69, 2;
	add.s64 	%rd81, %rd2, %rd80;
	ld.global.u16 	%rs134, [%rd81];
	ld.global.u16 	%rs135, [%rd75+192];
	// begin inline asm
	{mul.f16 %rs133,%rs134,%rs135;
}
	// end inline asm
	// begin inline asm
	{add.f16 %rs136,%rs130,%rs133;
}
	// end inline asm
	add.s32 	%r70, %r66, 128;
	mul.wide.u32 	%rd82, %r70, 2;
	add.s64 	%rd83, %rd2, %rd82;
	ld.global.u16 	%rs140, [%rd83];
	ld.global.u16 	%rs141, [%rd75+256];
	// begin inline asm
	{mul.f16 %rs139,%rs140,%rs141;
}
	// end inline asm
	// begin inline asm
	{add.f16 %rs142,%rs136,%rs139;
}
	// end inline asm
	add.s32 	%r71, %r66, 160;
	mul.wide.u32 	%rd84, %r71, 2;
	add.s64 	%rd85, %rd2, %rd84;
	ld.global.u16 	%rs146, [%rd85];
	ld.global.u16 	%rs147, [%rd75+320];
	// begin inline asm
	{mul.f16 %rs145,%rs146,%rs147;
}
	// end inline asm
	// begin inline asm
	{add.f16 %rs148,%rs142,%rs145;
}
	// end inline asm
	add.s32 	%r72, %r66, 192;
	mul.wide.u32 	%rd86, %r72, 2;
	add.s64 	%rd87, %rd2, %rd86;
	ld.global.u16 	%rs152, [%rd87];
	ld.global.u16 	%rs153, [%rd75+384];
	// begin inline asm
	{mul.f16 %rs151,%rs152,%rs153;
}
	// end inline asm
	// begin inline asm
	{add.f16 %rs154,%rs148,%rs151;
}
	// end inline asm
	add.s32 	%r73, %r66, 224;
	mul.wide.u32 	%rd88, %r73, 2;
	add.s64 	%rd89, %rd2, %rd88;
	ld.global.u16 	%rs158, [%rd89];
	ld.global.u16 	%rs159, [%rd75+448];
	// begin inline asm
	{mul.f16 %rs157,%rs158,%rs159;
}
	// end inline asm
	// begin inline asm
	{add.f16 %rs231,%rs154,%rs157;
}
	// end inline asm
	add.s32 	%r123, %r123, 8;
$L__BB0_8:
	setp.eq.s32 	%p7, %r13, 0;
	@%p7 bra 	$L__BB0_14;
	and.b32  	%r16, %r5, 3;
	setp.lt.u32 	%p8, %r13, 4;
	@%p8 bra 	$L__BB0_11;
	shl.b32 	%r74, %r123, 5;
	or.b32  	%r75, %r74, %r3;
	add.s32 	%r76, %r75, %r6;
	mul.wide.u32 	%rd90, %r76, 2;
	add.s64 	%rd91, %rd2, %rd90;
	mul.wide.u32 	%rd92, %r75, 2;
	add.s64 	%rd93, %rd1, %rd92;
	ld.global.u16 	%rs165, [%rd91];
	ld.global.u16 	%rs166, [%rd93];
	// begin inline asm
	{mul.f16 %rs164,%rs165,%rs166;
}
	// end inline asm
	// begin inline asm
	{add.f16 %rs167,%rs231,%rs164;
}
	// end inline asm
	add.s32 	%r77, %r75, 32;
	add.s32 	%r78, %r76, 32;
	mul.wide.u32 	%rd94, %r78, 2;
	add.s64 	%rd95, %rd2, %rd94;
	mul.wide.u32 	%rd96, %r77, 2;
	add.s64 	%rd97, %rd1, %rd96;
	ld.global.u16 	%rs171, [%rd95];
	ld.global.u16 	%rs172, [%rd97];
	// begin inline asm
	{mul.f16 %rs170,%rs171,%rs172;
}
	// end inline asm
	// begin inline asm
	{add.f16 %rs173,%rs167,%rs170;
}
	// end inline asm
	add.s32 	%r79, %r75, 64;
	add.s32 	%r80, %r76, 64;
	mul.wide.u32 	%rd98, %r80, 2;
	add.s64 	%rd99, %rd2, %rd98;
	mul.wide.u32 	%rd100, %r79, 2;
	add.s64 	%rd101, %rd1, %rd100;
	ld.global.u16 	%rs177, [%rd99];
	ld.global.u16 	%rs178, [%rd101];
	// begin inline asm
	{mul.f16 %rs176,%rs177,%rs178;
}
	// end inline asm
	// begin inline asm
	{add.f16 %rs179,%rs173,%rs176;
}
	// end inline asm
	add.s32 	%r81, %r75, 96;
	add.s32 	%r82, %r76, 96;
	mul.wide.u32 	%rd102, %r82, 2;
	add.s64 	%rd103, %rd2, %rd102;
	mul.wide.u32 	%rd104, %r81, 2;
	add.s64 	%rd105, %rd1, %rd104;
	ld.global.u16 	%rs183, [%rd103];
	ld.global.u16 	%rs184, [%rd105];
	// begin inline asm
	{mul.f16 %rs182,%rs183,%rs184;
}
	// end inline asm
	// begin inline asm
	{add.f16 %rs231,%rs179,%rs182;
}
	// end inline asm
	add.s32 	%r123, %r123, 4;
$L__BB0_11:
	setp.eq.s32 	%p9, %r16, 0;
	@%p9 bra 	$L__BB0_14;
	shl.b32 	%r83, %r123, 5;
	or.b32  	%r84, %r83, %r3;
	mul.wide.u32 	%rd106, %r84, 2;
	add.s64 	%rd112, %rd1, %rd106;
	add.s32 	%r85, %r84, %r6;
	mul.wide.u32 	%rd107, %r85, 2;
	add.s64 	%rd111, %rd2, %rd107;
	neg.s32 	%r126, %r16;
$L__BB0_13:
	.pragma "nounroll";
	ld.global.u16 	%rs189, [%rd111];
	ld.global.u16 	%rs190, [%rd112];
	// begin inline asm
	{mul.f16 %rs188,%rs189,%rs190;
}
	// end inline asm
	// begin inline asm
	{add.f16 %rs231,%rs231,%rs188;
}
	// end inline asm
	add.s64 	%rd112, %rd112, 64;
	add.s64 	%rd111, %rd111, 64;
	add.s32 	%r126, %r126, 1;
	setp.ne.s32 	%p10, %r126, 0;
	@%p10 bra 	$L__BB0_13;
$L__BB0_14:
	// begin inline asm
	{mov.u32 %r86, WARP_SZ;
}
	// end inline asm
	shl.b32 	%r122, %r86, 8;
	add.s32 	%r119, %r122, -8161;
	// begin inline asm
	{  mov.b32 %r87, {%rs231,%rs231};}

	// end inline asm
	mov.b32 	%r90, 16;
	mov.b32 	%r120, -1;
	// begin inline asm
	{shfl.sync.bfly.b32 %r88,%r87,%r90,%r119,%r120;
}
	// end inline asm
	// begin inline asm
	{.reg .f16 low,high;
 mov.b32 {low,high}, %r88;
 mov.b16 %rs196, low;}
	// end inline asm
	// begin inline asm
	{add.f16 %rs197,%rs231,%rs196;
}
	// end inline asm
	// begin inline asm
	{  mov.b32 %r94, {%rs197,%rs197};}

	// end inline asm
	mov.b32 	%r97, 8;
	// begin inline asm
	{shfl.sync.bfly.b32 %r95,%r94,%r97,%r119,%r120;
}
	// end inline asm
	// begin inline asm
	{.reg .f16 low,high;
 mov.b32 {low,high}, %r95;
 mov.b16 %rs202, low;}
	// end inline asm
	// begin inline asm
	{add.f16 %rs203,%rs197,%rs202;
}
	// end inline asm
	// begin inline asm
	{  mov.b32 %r101, {%rs203,%rs203};}

	// end inline asm
	mov.b32 	%r104, 4;
	// begin inline asm
	{shfl.sync.bfly.b32 %r102,%r101,%r104,%r119,%r120;
}
	// end inline asm
	// begin inline asm
	{.reg .f16 low,high;
 mov.b32 {low,high}, %r102;
 mov.b16 %rs208, low;}
	// end inline asm
	// begin inline asm
	{add.f16 %rs209,%rs203,%rs208;
}
	// end inline asm
	// begin inline asm
	{  mov.b32 %r108, {%rs209,%rs209};}

	// end inline asm
	mov.b32 	%r111, 2;
	// begin inline asm
	{shfl.sync.bfly.b32 %r109,%r108,%r111,%r119,%r120;
}
	// end inline asm
	// begin inline asm
	{.reg .f16 low,high;
 mov.b32 {low,high}, %r109;
 mov.b16 %rs214, low;}
	// end inline asm
	// begin inline asm
	{add.f16 %rs215,%rs209,%rs214;
}
	// end inline asm
	// begin inline asm
	{  mov.b32 %r115, {%rs215,%rs215};}

	// end inline asm
	mov.b32 	%r118, 1;
	// begin inline asm
	{shfl.sync.bfly.b32 %r116,%r115,%r118,%r119,%r120;
}
	// end inline asm
	// begin inline asm
	{.reg .f16 low,high;
 mov.b32 {low,high}, %r116;
 mov.b16 %rs220, low;}
	// end inline asm
	// begin inline asm
	{add.f16 %rs221,%rs215,%rs220;
}
	// end inline asm
	setp.eq.s32 	%p11, %r2, 0;
	@%p11 bra 	$L__BB0_15;
	bra.uni 	$L__BB0_16;
$L__BB0_15:
	cvta.to.global.u64 	%rd108, %rd9;
	mul.wide.u32 	%rd109, %r1, 2;
	add.s64 	%rd110, %rd108, %rd109;
	st.global.u16 	[%rd110], %rs221;
$L__BB0_16:
	ret;

}
	// .globl	_Z23hgemv_k128_f16x4_kernelP6__halfS0_S0_ii
.visible .entry _Z23hgemv_k128_f16x4_kernelP6__halfS0_S0_ii(
	.param .u64 .ptr .align 1 _Z23hgemv_k128_f16x4_kernelP6__halfS0_S0_ii_param_0,
	.param .u64 .ptr .align 1 _Z23hgemv_k128_f16x4_kernelP6__halfS0_S0_ii_param_1,
	.param .u64 .ptr .align 1 _Z23hgemv_k128_f16x4_kernelP6__halfS0_S0_ii_param_2,
	.param .u32 _Z23hgemv_k128_f16x4_kernelP6__halfS0_S0_ii_param_3,
	.param .u32 _Z23hgemv_k128_f16x4_kernelP6__halfS0_S0_ii_param_4
)
{
	.reg .pred 	%p<9>;
	.reg .b16 	%rs<219>;
	.reg .b32 	%r<106>;
	.reg .b32 	%f<2>;
	.reg .b64 	%rd<29>;

	ld.param.u64 	%rd4, [_Z23hgemv_k128_f16x4_kernelP6__halfS0_S0_ii_param_0];
	ld.param.u64 	%rd5, [_Z23hgemv_k128_f16x4_kernelP6__halfS0_S0_ii_param_1];
	ld.param.u64 	%rd3, [_Z23hgemv_k128_f16x4_kernelP6__halfS0_S0_ii_param_2];
	ld.param.u32 	%r14, [_Z23hgemv_k128_f16x4_kernelP6__halfS0_S0_ii_param_3];
	ld.param.u32 	%r13, [_Z23hgemv_k128_f16x4_kernelP6__halfS0_S0_ii_param_4];
	cvta.to.global.u64 	%rd1, %rd5;
	cvta.to.global.u64 	%rd2, %rd4;
	mov.u32 	%r15, %ctaid.y;
	mov.u32 	%r16, %ntid.y;
	mov.u32 	%r17, %tid.y;
	mad.lo.s32 	%r1, %r15, %r16, %r17;
	setp.ge.s32 	%p1, %r1, %r14;
	@%p1 bra 	$L__BB1_12;
	mov.u32 	%r2, %tid.x;
	mov.f32 	%f1, 0f00000000;
	// begin inline asm
	{  cvt.rn.f16.f32 %rs217, %f1;}

	// end inline asm
	setp.lt.s32 	%p2, %r13, 1;
	@%p2 bra 	$L__BB1_10;
	add.s32 	%r19, %r13, 31;
	shr.u32 	%r20, %r19, 5;
	add.s32 	%r3, %r20, 3;
	shr.u32 	%r4, %r3, 2;
	shl.b32 	%r21, %r2, 2;
	and.b32  	%r5, %r21, 124;
	mul.lo.s32 	%r6, %r13, %r1;
	setp.lt.u32 	%p3, %r13, 385;
	mov.b32 	%r103, 0;
	@%p3 bra 	$L__BB1_5;
	and.b32  	%r103, %r4, 33554428;
	mov.b32 	%r105, 0;
$L__BB1_4:
	.pragma "nounroll";
	shl.b32 	%r23, %r105, 7;
	or.b32  	%r24, %r23, %r5;
	add.s32 	%r25, %r24, %r6;
	mul.wide.u32 	%rd6, %r25, 2;
	add.s64 	%rd7, %rd2, %rd6;
	ld.global.u32 	%r26, [%rd7];
	mov.b32 	{%rs15, %rs18}, %r26;
	ld.global.u32 	%r27, [%rd7+4];
	mov.b32 	{%rs24, %rs30}, %r27;
	mul.wide.u32 	%rd8, %r24, 2;
	add.s64 	%rd9, %rd1, %rd8;
	ld.global.u32 	%r28, [%rd9];
	mov.b32 	{%rs16, %rs19}, %r28;
	ld.global.u32 	%r29, [%rd9+4];
	mov.b32 	{%rs25, %rs31}, %r29;
	// begin inline asm
	{mul.f16 %rs14,%rs15,%rs16;
}
	// end inline asm
	// begin inline asm
	{mul.f16 %rs17,%rs18,%rs19;
}
	// end inline asm
	// begin inline asm
	{add.f16 %rs20,%rs14,%rs17;
}
	// end inline asm
	// begin inline asm
	{mul.f16 %rs23,%rs24,%rs25;
}
	// end inline asm
	// begin inline asm
	{add.f16 %rs26,%rs20,%rs23;
}
	// end inline asm
	// begin inline asm
	{mul.f16 %rs29,%rs30,%rs31;
}
	// end inline asm
	// begin inline asm
	{add.f16 %rs32,%rs26,%rs29;
}
	// end inline asm
	// begin inline asm
	{add.f16 %rs35,%rs217,%rs32;
}
	// end inline asm
	add.s32 	%r30, %r25, 128;
	mul.wide.u32 	%rd10, %r30, 2;
	add.s64 	%rd11, %rd2, %rd10;
	ld.global.u32 	%r31, [%rd11];
	mov.b32 	{%rs39, %rs42}, %r31;
	ld.global.u32 	%r32, [%rd11+4];
	mov.b32 	{%rs48, %rs54}, %r32;
	ld.global.u32 	%r33, [%rd9+256];
	mov.b32 	{%rs40, %rs43}, %r33;
	ld.global.u32 	%r34, [%rd9+260];
	mov.b32 	{%rs49, %rs55}, %r34;
	// begin inline asm
	{mul.f16 %rs38,%rs39,%rs40;
}
	// end inline asm
	// begin inline asm
	{mul.f16 %rs41,%rs42,%rs43;
}
	// end inline asm
	// begin inline asm
	{add.f16 %rs44,%rs38,%rs41;
}
	// end inline asm
	// begin inline asm
	{mul.f16 %rs47,%rs48,%rs49;
}
	// end inline asm
	// begin inline asm
	{add.f16 %rs50,%rs44,%rs47;
}
	// end inline asm
	// begin inline asm
	{mul.f16 %rs53,%rs54,%rs55;
}
	// end inline asm
	// begin inline asm
	{add.f16 %rs56,%rs50,%rs53;
}
	// end inline asm
	// begin inline asm
	{add.f16 %rs59,%rs35,%rs56;
}
	// end inline asm
	add.s32 	%r35, %r25, 256;
	mul.wide.u32 	%rd12, %r35, 2;
	add.s64 	%rd13, %rd2, %rd12;
	ld.global.u32 	%r36, [%rd13];
	mov.b32 	{%rs63, %rs66}, %r36;
	ld.global.u32 	%r37, [%rd13+4];
	mov.b32 	{%rs72, %rs78}, %r37;
	ld.global.u32 	%r38, [%rd9+512];
	mov.b32 	{%rs64, %rs67}, %r38;
	ld.global.u32 	%r39, [%rd9+516];
	mov.b32 	{%rs73, %rs79}, %r39;
	// begin inline asm
	{mul.f16 %rs62,%rs63,%rs64;
}
	// end inline asm
	// begin inline asm
	{mul.f16 %rs65,%rs66,%rs67;
}
	// end inline asm
	// begin inline asm
	{add.f16 %rs68,%rs62,%rs65;
}
	// end inline asm
	// begin inline asm
	{mul.f16 %rs71,%rs72,%rs73;
}
	// end inline asm
	// begin inline asm
	{add.f16 %rs74,%rs68,%rs71;
}
	// end inline asm
	// begin inline asm
	{mul.f16 %rs77,%rs78,%rs79;
}
	// end inline asm
	// begin inline asm
	{add.f16 %rs80,%rs74,%rs77;
}
	// end inline asm
	// begin inline asm
	{add.f16 %rs83,%rs59,%rs80;
}
	// end inline asm
	add.s32 	%r40, %r25, 384;
	mul.wide.u32 	%rd14, %r40, 2;
	add.s64 	%rd15, %rd2, %rd14;
	ld.global.u32 	%r41, [%rd15];
	mov.b32 	{%rs87, %rs90}, %r41;
	ld.global.u32 	%r42, [%rd15+4];
	mov.b32 	{%rs96, %rs102}, %r42;
	ld.global.u32 	%r43, [%rd9+768];
	mov.b32 	{%rs88, %rs91}, %r43;
	ld.global.u32 	%r44, [%rd9+772];
	mov.b32 	{%rs97, %rs103}, %r44;
	// begin inline asm
	{mul.f16 %rs86,%rs87,%rs88;
}
	// end inline asm
	// begin inline asm
	{mul.f16 %rs89,%rs90,%rs91;
}
	// end inline asm
	// begin inline asm
	{add.f16 %rs92,%rs86,%rs89;
}
	// end inline asm
	// begin inline asm
	{mul.f16 %rs95,%rs96,%rs97;
}
	// end inline asm
	// begin inline asm
	{add.f16 %rs98,%rs92,%rs95;
}
	// end inline asm
	// begin inline asm
	{mul.f16 %rs101,%rs102,%rs103;
}
	// end inline asm
	// begin inline asm
	{add.f16 %rs104,%rs98,%rs101;
}
	// end inline asm
	// begin inline asm
	{add.f16 %rs217,%rs83,%rs104;
}
	// end inline asm
	add.s32 	%r105, %r105, 4;
	setp.eq.s32 	%p4, %r105, %r103;
	@%p4 bra 	$L__BB1_5;
	bra.uni 	$L__BB1_4;
$L__BB1_5:
	and.b32  	%r45, %r4, 3;
	setp.eq.s32 	%p5, %r45, 0;
	@%p5 bra 	$L__BB1_10;
	setp.eq.s32 	%p6, %r45, 1;
	@%p6 bra 	$L__BB1_8;
	shl.b32 	%r46, %r103, 7;
	or.b32  	%r47, %r46, %r5;
	add.s32 	%r48, %r47, %r6;
	mul.wide.u32 	%rd16, %r48, 2;
	add.s64 	%rd17, %rd2, %rd16;
	ld.global.u32 	%r49, [%rd17];
	mov.b32 	{%rs112, %rs115}, %r49;
	ld.global.u32 	%r50, [%rd17+4];
	mov.b32 	{%rs121, %rs127}, %r50;
	mul.wide.u32 	%rd18, %r47, 2;
	add.s64 	%rd19, %rd1, %rd18;
	ld.global.u32 	%r51, [%rd19];
	mov.b32 	{%rs113, %rs116}, %r51;
	ld.global.u32 	%r52, [%rd19+4];
	mov.b32 	{%rs122, %rs128}, %r52;
	// begin inline asm
	{mul.f16 %rs111,%rs112,%rs113;
}
	// end inline asm
	// begin inline asm
	{mul.f16 %rs114,%rs115,%rs116;
}
	// end inline asm
	// begin inline asm
	{add.f16 %rs117,%rs111,%rs114;
}
	// end inline asm
	// begin inline asm
	{mul.f16 %rs120,%rs121,%rs122;
}
	// end inline asm
	// begin inline asm
	{add.f16 %rs123,%rs117,%rs120;
}
	// end inline asm
	// begin inline asm
	{mul.f16 %rs126,%rs127,%rs128;
}
	// end inline asm
	// begin inline asm
	{add.f16 %rs129,%rs123,%rs126;
}
	// end inline asm
	// begin inline asm
	{add.f16 %rs132,%rs217,%rs129;
}
	// end inline asm
	add.s32 	%r53, %r48, 128;
	mul.wide.u32 	%rd20, %r53, 2;
	add.s64 	%rd21, %rd2, %rd20;
	ld.global.u32 	%r54, [%rd21];
	mov.b32 	{%rs136, %rs139}, %r54;
	ld.global.u32 	%r55, [%rd21+4];
	mov.b32 	{%rs145, %rs151}, %r55;
	ld.global.u32 	%r56, [%rd19+256];
	mov.b32 	{%rs137, %rs140}, %r56;
	ld.global.u32 	%r57, [%rd19+260];
	mov.b32 	{%rs146, %rs152}, %r57;
	// begin inline asm
	{mul.f16 %rs135,%rs136,%rs137;
}
	// end inline asm
	// begin inline asm
	{mul.f16 %rs138,%rs139,%rs140;
}
	// end inline asm
	// begin inline asm
	{add.f16 %rs141,%rs135,%rs138;
}
	// end inline asm
	// begin inline asm
	{mul.f16 %rs144,%rs145,%rs146;
}
	// end inline asm
	// begin inline asm
	{add.f16 %rs147,%rs141,%rs144;
}
	// end inline asm
	// begin inline asm
	{mul.f16 %rs150,%rs151,%rs152;
}
	// end inline asm
	// begin inline asm
	{add.f16 %rs153,%rs147,%rs150;
}
	// end inline asm
	// begin inline asm
	{add.f16 %rs217,%rs132,%rs153;
}
	// end inline asm
	add.s32 	%r103, %r103, 2;
$L__BB1_8:
	and.b32  	%r58, %r3, 4;
	setp.eq.s32 	%p7, %r58, 0;
	@%p7 bra 	$L__BB1_10;
	shl.b32 	%r59, %r103, 7;
	or.b32  	%r60, %r59, %r5;
	add.s32 	%r61, %r60, %r6;
	mul.wide.u32 	%rd22, %r61, 2;
	add.s64 	%rd23, %rd2, %rd22;
	ld.global.u32 	%r62, [%rd23];
	mov.b32 	{%rs160, %rs163}, %r62;
	ld.global.u32 	%r63, [%rd23+4];
	mov.b32 	{%rs169, %rs175}, %r63;
	mul.wide.u32 	%rd24, %r60, 2;
	add.s64 	%rd25, %rd1, %rd24;
	ld.global.u32 	%r64, [%rd25];
	mov.b32 	{%rs161, %rs164}, %r64;
	ld.global.u32 	%r65, [%rd25+4];
	mov.b32 	{%rs170, %rs176}, %r65;
	// begin inline asm
	{mul.f16 %rs159,%rs160,%rs161;
}
	// end inline asm
	// begin inline asm
	{mul.f16 %rs162,%rs163,%rs164;
}
	// end inline asm
	// begin inline asm
	{add.f16 %rs165,%rs159,%rs162;
}
	// end inline asm
	// begin inline asm
	{mul.f16 %rs168,%rs169,%rs170;
}
	// end inline asm
	// begin inline asm
	{add.f16 %rs171,%rs165,%rs168;
}
	// end inline asm
	// begin inline asm
	{mul.f16 %rs174,%rs175,%rs176;
}
	// end inline asm
	// begin inline asm
	{add.f16 %rs177,%rs171,%rs174;
}
	// end inline asm
	// begin inline asm
	{add.f16 %rs217,%rs217,%rs177;
}
	// end inline asm
$L__BB1_10:
	// begin inline asm
	{mov.u32 %r66, WARP_SZ;
}
	// end inline asm
	shl.b32 	%r102, %r66, 8;
	add.s32 	%r99, %r102, -8161;
	// begin inline asm
	{  mov.b32 %r67, {%rs217,%rs217};}

	// end inline asm
	mov.b32 	%r70, 16;
	mov.b32 	%r100, -1;
	// begin inline asm
	{shfl.sync.bfly.b32 %r68,%r67,%r70,%r99,%r100;
}
	// end inline asm
	// begin inline asm
	{.reg .f16 low,high;
 mov.b32 {low,high}, %r68;
 mov.b16 %rs185, low;}
	// end inline asm
	// begin inline asm
	{add.f16 %rs186,%rs217,%rs185;
}
	// end inline asm
	// begin inline asm
	{  mov.b32 %r74, {%rs186,%rs186};}

	// end inline asm
	mov.b32 	%r77, 8;
	// begin inline asm
	{shfl.sync.bfly.b32 %r75,%r74,%r77,%r99,%r100;
}
	// end inline asm
	// begin inline asm
	{.reg .f16 low,high;
 mov.b32 {low,high}, %r75;
 mov.b16 %rs191, low;}
	// end inline asm
	// begin inline asm
	{add.f16 %rs192,%rs186,%rs191;
}
	// end inline asm
	// begin inline asm
	{  mov.b32 %r81, {%rs192,%rs192};}

	// end inline asm
	mov.b32 	%r84, 4;
	// begin inline asm
	{shfl.sync.bfly.b32 %r82,%r81,%r84,%r99,%r100;
}
	// end inline asm
	// begin inline asm
	{.reg .f16 low,high;
 mov.b32 {low,high}, %r82;
 mov.b16 %rs197, low;}
	// end inline asm
	// begin inline asm
	{add.f16 %rs198,%rs192,%rs197;
}
	// end inline asm
	// begin inline asm
	{  mov.b32 %r88, {%rs198,%rs198};}

	// end inline asm
	mov.b32 	%r91, 2;
	// begin inline asm
	{shfl.sync.bfly.b32 %r89,%r88,%r91,%r99,%r100;
}
	// end inline asm
	// begin inline asm
	{.reg .f16 low,high;
 mov.b32 {low,high}, %r89;
 mov.b16 %rs203, low;}
	// end inline asm
	// begin inline asm
	{add.f16 %rs204,%rs198,%rs203;
}
	// end inline asm
	// begin inline asm
	{  mov.b32 %r95, {%rs204,%rs204};}

	// end inline asm
	mov.b32 	%r98, 1;
	// begin inline asm
	{shfl.sync.bfly.b32 %r96,%r95,%r98,%r99,%r100;
}
	// end inline asm
	// begin inline asm
	{.reg .f16 low,high;
 mov.b32 {low,high}, %r96;
 mov.b16 %rs209, low;}
	// end inline asm
	// begin inline asm
	{add.f16 %rs210,%rs204,%rs209;
}
	// end inline asm
	setp.eq.s32 	%p8, %r2, 0;
	@%p8 bra 	$L__BB1_11;
	bra.uni 	$L__BB1_12;
$L__BB1_11:
	cvta.to.global.u64 	%rd26, %rd3;
	mul.wide.u32 	%rd27, %r1, 2;
	add.s64 	%rd28, %rd26, %rd27;
	st.global.u16 	[%rd28], %rs210;
$L__BB1_12:
	ret;

}
	// .globl	_Z20hgemv_k16_f16_kernelILi2EEvP6__halfS1_S1_ii
.visible .entry _Z20hgemv_k16_f16_kernelILi2EEvP6__halfS1_S1_ii(
	.param .u64 .ptr .align 1 _Z20hgemv_k16_f16_kernelILi2EEvP6__halfS1_S1_ii_param_0,
	.param .u64 .ptr .align 1 _Z20hgemv_k16_f16_kernelILi2EEvP6__halfS1_S1_ii_param_1,
	.param .u64 .ptr .align 1 _Z20hgemv_k16_f16_kernelILi2EEvP6__halfS1_S1_ii_param_2,
	.param .u32 _Z20hgemv_k16_f16_kernelILi2EEvP6__halfS1_S1_ii_param_3,
	.param .u32 _Z20hgemv_k16_f16_kernelILi2EEvP6__halfS1_S1_ii_param_4
)
{
	.reg .pred 	%p<3>;
	.reg .b16 	%rs<29>;
	.reg .b32 	%r<45>;
	.reg .b64 	%rd<14>;

	ld.param.u64 	%rd1, [_Z20hgemv_k16_f16_kernelILi2EEvP6__halfS1_S1_ii_param_0];
	ld.param.u64 	%rd2, [_Z20hgemv_k16_f16_kernelILi2EEvP6__halfS1_S1_ii_param_1];
	ld.param.u64 	%rd3, [_Z20hgemv_k16_f16_kernelILi2EEvP6__halfS1_S1_ii_param_2];
	ld.param.u32 	%r4, [_Z20hgemv_k16_f16_kernelILi2EEvP6__halfS1_S1_ii_param_3];
	ld.param.u32 	%r3, [_Z20hgemv_k16_f16_kernelILi2EEvP6__halfS1_S1_ii_param_4];
	mov.u32 	%r1, %tid.x;
	mov.u32 	%r5, %ctaid.y;
	mov.u32 	%r6, %ntid.y;
	mov.u32 	%r7, %tid.y;
	mad.lo.s32 	%r8, %r5, %r6, %r7;
	shl.b32 	%r9, %r8, 1;
	shr.u32 	%r10, %r1, 4;
	and.b32  	%r11, %r10, 1;
	or.b32  	%r2, %r9, %r11;
	setp.ge.s32 	%p1, %r2, %r4;
	@%p1 bra 	$L__BB2_3;
	cvta.to.global.u64 	%rd4, %rd1;
	cvta.to.global.u64 	%rd5, %rd2;
	and.b32  	%r41, %r1, 15;
	mad.lo.s32 	%r42, %r3, %r2, %r41;
	mul.wide.s32 	%rd6, %r42, 2;
	add.s64 	%rd7, %rd4, %rd6;
	shl.b32 	%r43, %r1, 1;
	cvt.u64.u32 	%rd8, %r43;
	and.b64  	%rd9, %rd8, 30;
	add.s64 	%rd10, %rd5, %rd9;
	ld.global.u16 	%rs3, [%rd7];
	ld.global.u16 	%rs4, [%rd10];
	// begin inline asm
	{mul.f16 %rs2,%rs3,%rs4;
}
	// end inline asm
	// begin inline asm
	{mov.u32 %r12, WARP_SZ;
}
	// end inline asm
	shl.b32 	%r44, %r12, 8;
	add.s32 	%r38, %r44, -8161;
	// begin inline asm
	{  mov.b32 %r13, {%rs2,%rs2};}

	// end inline asm
	mov.b32 	%r16, 8;
	mov.b32 	%r39, -1;
	// begin inline asm
	{shfl.sync.bfly.b32 %r14,%r13,%r16,%r38,%r39;
}
	// end inline asm
	// begin inline asm
	{.reg .f16 low,high;
 mov.b32 {low,high}, %r14;
 mov.b16 %rs7, low;}
	// end inline asm
	// begin inline asm
	{add.f16 %rs8,%rs2,%rs7;
}
	// end inline asm
	// begin inline asm
	{  mov.b32 %r20, {%rs8,%rs8};}

	// end inline asm
	mov.b32 	%r23, 4;
	// begin inline asm
	{shfl.sync.bfly.b32 %r21,%r20,%r23,%r38,%r39;
}
	// end inline asm
	// begin inline asm
	{.reg .f16 low,high;
 mov.b32 {low,high}, %r21;
 mov.b16 %rs13, low;}
	// end inline asm
	// begin inline asm
	{add.f16 %rs14,%rs8,%rs13;
}
	// end inline asm
	// begin inline asm
	{  mov.b32 %r27, {%rs14,%rs14};}

	// end inline asm
	mov.b32 	%r30, 2;
	// begin inline asm
	{shfl.sync.bfly.b32 %r28,%r27,%r30,%r38,%r39;
}
	// end inline asm
	// begin inline asm
	{.reg .f16 low,high;
 mov.b32 {low,high}, %r28;
 mov.b16 %rs19, low;}
	// end inline asm
	// begin inline asm
	{add.f16 %rs20,%rs14,%rs19;
}
	// end inline asm
	// begin inline asm
	{  mov.b32 %r34, {%rs20,%rs20};}

	// end inline asm
	mov.b32 	%r37, 1;
	// begin inline asm
	{shfl.sync.bfly.b32 %r35,%r34,%r37,%r38,%r39;
}
	// end inline asm
	// begin inline asm
	{.reg .f16 low,high;
 mov.b32 {low,high}, %r35;
 mov.b16 %rs25, low;}
	// end inline asm
	// begin inline asm
	{add.f16 %rs26,%rs20,%rs25;
}
	// end inline asm
	setp.ne.s32 	%p2, %r41, 0;
	@%p2 bra 	$L__BB2_3;
	cvta.to.global.u64 	%rd11, %rd3;
	mul.wide.u32 	%rd12, %r2, 2;
	add.s64 	%rd13, %rd11, %rd12;
	st.global.u16 	[%rd13], %rs26;
$L__BB2_3:
	ret;

}


// ===== COMPILED SASS (sm_100) =====

	.target	sm_100

	.elftype	@"ET_EXEC"


//--------------------- .note.nv.tkinfo           --------------------------
	.section	.note.nv.tkinfo,"",@"SHT_NOTE"
	.sectionflags	@"SHF_NOTE_NV_TKINFO"
	.tkinfo
        /*0018*/ 	.word	0x00000002
        /*0030*/ 	.string	""
        /*0030*/ 	.string	"ptxas"
        /*0030*/ 	.string	"Cuda compilation tools, release 13.0, V13.0.88"
        /*0030*/ 	.string	"Build cuda_13.0.r13.0/compiler.36424714_0"
        /*0030*/ 	.string	"-arch sm_100 -m 64 "



//--------------------- .note.nv.cuinfo           --------------------------
	.section	.note.nv.cuinfo,"",@"SHT_NOTE"
	.sectionflags	@"SHF_NOTE_NV_CUINFO"
        /*0018*/ 	.short	0x0002
        /*001a*/ 	.short	0x0064
        /*001c*/ 	.short	0x0082
	.zero		2


//--------------------- .nv.info                  --------------------------
	.section	.nv.info,"",@"SHT_CUDA_INFO"
	.align	4


	//----- nvinfo : EIATTR_REGCOUNT
	.align		4
        /*0000*/ 	.byte	0x04, 0x2f
        /*0002*/ 	.short	(.L_1 - .L_0)
	.align		4
.L_0:
        /*0004*/ 	.word	index@(_Z20hgemv_k32_f16_kernelP6__halfS0_S0_ii)
        /*0008*/ 	.word	0x00000020


	//----- nvinfo : EIATTR_FRAME_SIZE
	.align		4
.L_1:
        /*000c*/ 	.byte	0x04, 0x11
        /*000e*/ 	.short	(.L_3 - .L_2)
	.align		4
.L_2:
        /*0010*/ 	.word	index@(_Z20hgemv_k32_f16_kernelP6__halfS0_S0_ii)
        /*0014*/ 	.word	0x00000000


	//----- nvinfo : EIATTR_REGCOUNT
	.align		4
.L_3:
        /*0018*/ 	.byte	0x04, 0x2f
        /*001a*/ 	.short	(.L_5 - .L_4)
	.align		4
.L_4:
        /*001c*/ 	.word	index@(_Z23hgemv_k128_f16x4_kernelP6__halfS0_S0_ii)
        /*0020*/ 	.word	0x00000020


	//----- nvinfo : EIATTR_FRAME_SIZE
	.align		4
.L_5:
        /*0024*/ 	.byte	0x04, 0x11
        /*0026*/ 	.short	(.L_7 - .L_6)
	.align		4
.L_6:
        /*0028*/ 	.word	index@(_Z23hgemv_k128_f16x4_kernelP6__halfS0_S0_ii)
        /*002c*/ 	.word	0x00000000


	//----- nvinfo : EIATTR_REGCOUNT
	.align		4
.L_7:
        /*0030*/ 	.byte	0x04, 0x2f
        /*0032*/ 	.short	(.L_9 - .L_8)
	.align		4
.L_8:
        /*0034*/ 	.word	index@(_Z20hgemv_k16_f16_kernelILi2EEvP6__halfS1_S1_ii)
        /*0038*/ 	.word	0x0000000c


	//----- nvinfo : EIATTR_FRAME_SIZE
	.align		4
.L_9:
        /*003c*/ 	.byte	0x04, 0x11
        /*003e*/ 	.short	(.L_11 - .L_10)
	.align		4
.L_10:
        /*0040*/ 	.word	index@(_Z20hgemv_k16_f16_kernelILi2EEvP6__halfS1_S1_ii)
        /*0044*/ 	.word	0x00000000


	//----- nvinfo : EIATTR_MIN_STACK_SIZE
	.align		4
.L_11:
        /*0048*/ 	.byte	0x04, 0x12
        /*004a*/ 	.short	(.L_13 - .L_12)
	.align		4
.L_12:
        /*004c*/ 	.word	index@(_Z20hgemv_k16_f16_kernelILi2EEvP6__halfS1_S1_ii)
        /*0050*/ 	.word	0x00000000


	//----- nvinfo : EIATTR_MIN_STACK_SIZE
	.align		4
.L_13:
        /*0054*/ 	.byte	0x04, 0x12
        /*0056*/ 	.short	(.L_15 - .L_14)
	.align		4
.L_14:
        /*0058*/ 	.word	index@(_Z23hgemv_k128_f16x4_kernelP6__halfS0_S0_ii)
        /*005c*/ 	.word	0x00000000


	//----- nvinfo : EIATTR_MIN_STACK_SIZE
	.align		4
.L_15:
        /*0060*/ 	.byte	0x04, 0x12
        /*0062*/ 	.short	(.L_17 - .L_16)
	.align		4
.L_16:
        /*0064*/ 	.word	index@(_Z20hgemv_k32_f16_kernelP6__halfS0_S0_ii)
        /*0068*/ 	.word	0x00000000
.L_17:


//--------------------- .nv.compat                --------------------------
	.section	.nv.compat,"",@"SHT_CUDA_COMPAT_INFO"
	.align	4
        /*0000*/ 	.byte	0x02, 0x09, 0x00, 0x00, 0x02, 0x02, 0x01, 0x00, 0x02, 0x05, 0x05, 0x00, 0x03, 0x07, 0x01, 0x01
        /*0010*/ 	.byte	0x02, 0x03, 0x00, 0x00, 0x02, 0x06, 0x01, 0x00, 0x04, 0x0b, 0x08, 0x00, 0x09, 0x00, 0x00, 0x00
        /*0020*/ 	.byte	0x00, 0x00, 0x00, 0x00


//--------------------- .nv.info._Z20hgemv_k16_f16_kernelILi2EEvP6__halfS1_S1_ii --------------------------
	.section	.nv.info._Z20hgemv_k16_f16_kernelILi2EEvP6__halfS1_S1_ii,"",@"SHT_CUDA_INFO"
	.sectionflags	@""
	.align	4


	//----- nvinfo : EIATTR_CUDA_API_VERSION
	.align		4
        /*0000*/ 	.byte	0x04, 0x37
        /*0002*/ 	.short	(.L_19 - .L_18)
.L_18:
        /*0004*/ 	.word	0x00000082


	//----- nvinfo : EIATTR_KPARAM_INFO
	.align		4
.L_19:
        /*0008*/ 	.byte	0x04, 0x17
        /*000a*/ 	.short	(.L_21 - .L_20)
.L_20:
        /*000c*/ 	.word	0x00000000
        /*0010*/ 	.short	0x0004
        /*0012*/ 	.short	0x001c
        /*0014*/ 	.byte	0x00, 0xf0, 0x11, 0x00


	//----- nvinfo : EIATTR_KPARAM_INFO
	.align		4
.L_21:
        /*0018*/ 	.byte	0x04, 0x17
        /*001a*/ 	.short	(.L_23 - .L_22)
.L_22:
        /*001c*/ 	.word	0x00000000
        /*0020*/ 	.short	0x0003
        /*0022*/ 	.short	0x0018
        /*0024*/ 	.byte	0x00, 0xf0, 0x11, 0x00


	//----- nvinfo : EIATTR_KPARAM_INFO
	.align		4
.L_23:
        /*0028*/ 	.byte	0x04, 0x17
        /*002a*/ 	.short	(.L_25 - .L_24)
.L_24:
        /*002c*/ 	.word	0x00000000
        /*0030*/ 	.short	0x0002
        /*0032*/ 	.short	0x0010
        /*0034*/ 	.byte	0x00, 0xf5, 0x21, 0x00


	//----- nvinfo : EIATTR_KPARAM_INFO
	.align		4
.L_25:
        /*0038*/ 	.byte	0x04, 0x17
        /*003a*/ 	.short	(.L_27 - .L_26)
.L_26:
        /*003c*/ 	.word	0x00000000
        /*0040*/ 	.short	0x0001
        /*0042*/ 	.short	0x0008
        /*0044*/ 	.byte	0x00, 0xf5, 0x21, 0x00


	//----- nvinfo : EIATTR_KPARAM_INFO
	.align		4
.L_27:
        /*0048*/ 	.byte	0x04, 0x17
        /*004a*/ 	.short	(.L_29 - .L_28)
.L_28:
        /*004c*/ 	.word	0x00000000
        /*0050*/ 	.short	0x0000
        /*0052*/ 	.short	0x0000
        /*0054*/ 	.byte	0x00, 0xf5, 0x21, 0x00


	//----- nvinfo : EIATTR_SPARSE_MMA_MASK
	.align		4
.L_29:
        /*0058*/ 	.byte	0x03, 0x50
        /*005a*/ 	.short	0x0000


	//----- nvinfo : EIATTR_MAXREG_COUNT
	.align		4
        /*005c*/ 	.byte	0x03, 0x1b
        /*005e*/ 	.short	0x00ff


	//----- nvinfo : EIATTR_MERCURY_ISA_VERSION
	.align		4
        /*0060*/ 	.byte	0x03, 0x5f
        /*0062*/ 	.short	0x0101


	//----- nvinfo : EIATTR_COOP_GROUP_MASK_REGIDS
	.align		4
        /*0064*/ 	.byte	0x04, 0x29
        /*0066*/ 	.short	(.L_31 - .L_30)


	//   ....[0]....
.L_30:
        /*0068*/ 	.word	0xffffffff


	//   ....[1]....
        /*006c*/ 	.word	0xffffffff


	//   ....[2]....
        /*0070*/ 	.word	0xffffffff


	//   ....[3]....
        /*0074*/ 	.word	0xffffffff


	//----- nvinfo : EIATTR_COOP_GROUP_INSTR_OFFSETS
	.align		4
.L_31:
        /*0078*/ 	.byte	0x04, 0x28
        /*007a*/ 	.short	(.L_33 - .L_32)


	//   ....[0]....
.L_32:
        /*007c*/ 	.word	0x000001a0


	//   ....[1]....
        /*0080*/ 	.word	0x000001c0


	//   ....[2]....
        /*0084*/ 	.word	0x000001e0


	//   ....[3]....
        /*0088*/ 	.word	0x00000200


	//----- nvinfo : EIATTR_VRC_CTA_INIT_COUNT
	.align		4
.L_33:
        /*008c*/ 	.byte	0x02, 0x4a
	.zero		1
	.zero		1


	//----- nvinfo : EIATTR_EXIT_INSTR_OFFSETS
	.align		4
        /*0090*/ 	.byte	0x04, 0x1c
        /*0092*/ 	.short	(.L_35 - .L_34)


	//   ....[0]....
.L_34:
        /*0094*/ 	.word	0x000000b0


	//   ....[1]....
        /*0098*/ 	.word	0x00000210


	//   ....[2]....
        /*009c*/ 	.word	0x00000260


	//----- nvinfo : EIATTR_CBANK_PARAM_SIZE
	.align		4
.L_35:
        /*00a0*/ 	.byte	0x03, 0x19
        /*00a2*/ 	.short	0x0020


	//----- nvinfo : EIATTR_PARAM_CBANK
	.align		4
        /*00a4*/ 	.byte	0x04, 0x0a
        /*00a6*/ 	.short	(.L_37 - .L_36)
	.align		4
.L_36:
        /*00a8*/ 	.word	index@(.nv.constant0._Z20hgemv_k16_f16_kernelILi2EEvP6__halfS1_S1_ii)
        /*00ac*/ 	.short	0x0380
        /*00ae*/ 	.short	0x0020


	//----- nvinfo : EIATTR_SW_WAR
	.align		4
.L_37:
        /*00b0*/ 	.byte	0x04, 0x36
        /*00b2*/ 	.short	(.L_39 - .L_38)
.L_38:
        /*00b4*/ 	.word	0x00000008
.L_39:


//--------------------- .nv.info._Z23hgemv_k128_f16x4_kernelP6__halfS0_S0_ii --------------------------
	.section	.nv.info._Z23hgemv_k128_f16x4_kernelP6__halfS0_S0_ii,"",@"SHT_CUDA_INFO"
	.sectionflags	@""
	.align	4


	//----- nvinfo : EIATTR_CUDA_API_VERSION
	.align		4
        /*0000*/ 	.byte	0x04, 0x37
        /*0002*/ 	.short	(.L_41 - .L_40)
.L_40:
        /*0004*/ 	.word	0x00000082


	//----- nvinfo : EIATTR_KPARAM_INFO
	.align		4
.L_41:
        /*0008*/ 	.byte	0x04, 0x17
        /*000a*/ 	.short	(.L_43 - .L_42)
.L_42:
        /*000c*/ 	.word	0x00000000
        /*0010*/ 	.short	0x0004
        /*0012*/ 	.short	0x001c
        /*0014*/ 	.byte	0x00, 0xf0, 0x11, 0x00


	//----- nvinfo : EIATTR_KPARAM_INFO
	.align		4
.L_43:
        /*0018*/ 	.byte	0x04, 0x17
        /*001a*/ 	.short	(.L_45 - .L_44)
.L_44:
        /*001c*/ 	.word	0x00000000
        /*0020*/ 	.short	0x0003
        /*0022*/ 	.short	0x0018
        /*0024*/ 	.byte	0x00, 0xf0, 0x11, 0x00


	//----- nvinfo : EIATTR_KPARAM_INFO
	.align		4
.L_45:
        /*0028*/ 	.byte	0x04, 0x17
        /*002a*/ 	.short	(.L_47 - .L_46)
.L_46:
        /*002c*/ 	.word	0x00000000
        /*0030*/ 	.short	0x0002
        /*0032*/ 	.short	0x0010
        /*0034*/ 	.byte	0x00, 0xf5, 0x21, 0x00


	//----- nvinfo : EIATTR_KPARAM_INFO
	.align		4
.L_47:
        /*0038*/ 	.byte	0x04, 0x17
        /*003a*/ 	.short	(.L_49 - .L_48)
.L_48:
        /*003c*/ 	.word	0x00000000
        /*0040*/ 	.short	0x0001
        /*0042*/ 	.short	0x0008
        /*0044*/ 	.byte	0x00, 0xf5, 0x21, 0x00


	//----- nvinfo : EIATTR_KPARAM_INFO
	.align		4
.L_49:
        /*0048*/ 	.byte	0x04, 0x17
        /*004a*/ 	.short	(.L_51 - .L_50)
.L_50:
        /*004c*/ 	.word	0x00000000
        /*0050*/ 	.short	0x0000
        /*0052*/ 	.short	0x0000
        /*0054*/ 	.byte	0x00, 0xf5, 0x21, 0x00


	//----- nvinfo : EIATTR_SPARSE_MMA_MASK
	.align		4
.L_51:
        /*0058*/ 	.byte	0x03, 0x50
        /*005a*/ 	.short	0x0000


	//----- nvinfo : EIATTR_MAXREG_COUNT
	.align		4
        /*005c*/ 	.byte	0x03, 0x1b
        /*005e*/ 	.short	0x00ff


	//----- nvinfo : EIATTR_MERCURY_ISA_VERSION
	.align		4
        /*0060*/ 	.byte	0x03, 0x5f
        /*0062*/ 	.short	0x0101


	//----- nvinfo : EIATTR_COOP_GROUP_MASK_REGIDS
	.align		4
        /*0064*/ 	.byte	0x04, 0x29
        /*0066*/ 	.short	(.L_53 - .L_52)


	//   ....[0]....
.L_52:
        /*0068*/ 	.word	0xffffffff


	//   ....[1]....
        /*006c*/ 	.word	0xffffffff


	//   ....[2]....
        /*0070*/ 	.word	0xffffffff


	//   ....[3]....
        /*0074*/ 	.word	0xffffffff


	//   ....[4]....
        /*0078*/ 	.word	0xffffffff


	//----- nvinfo : EIATTR_COOP_GROUP_INSTR_OFFSETS
	.align		4
.L_53:
        /*007c*/ 	.byte	0x04, 0x28
        /*007e*/ 	.short	(.L_55 - .L_54)


	//   ....[0]....
.L_54:
        /*0080*/ 	.word	0x000007f0


	//   ....[1]....
        /*0084*/ 	.word	0x00000810


	//   ....[2]....
        /*0088*/ 	.word	0x00000830


	//   ....[3]....
        /*008c*/ 	.word	0x00000850


	//   ....[4]....
        /*0090*/ 	.word	0x00000870


	//----- nvinfo : EIATTR_VRC_CTA_INIT_COUNT
	.align		4
.L_55:
        /*0094*/ 	.byte	0x02, 0x4a
	.zero		1
	.zero		1


	//----- nvinfo : EIATTR_EXIT_INSTR_OFFSETS
	.align		4
        /*0098*/ 	.byte	0x04, 0x1c
        /*009a*/ 	.short	(.L_57 - .L_56)


	//   ....[0]....
.L_56:
        /*009c*/ 	.word	0x00000070


	//   ....[1]....
        /*00a0*/ 	.word	0x00000880


	//   ....[2]....
        /*00a4*/ 	.word	0x000008d0


	//----- nvinfo : EIATTR_CBANK_PARAM_SIZE
	.align		4
.L_57:
        /*00a8*/ 	.byte	0x03, 0x19
        /*00aa*/ 	.short	0x0020


	//----- nvinfo : EIATTR_PARAM_CBANK
	.align		4
        /*00ac*/ 	.byte	0x04, 0x0a
        /*00ae*/ 	.short	(.L_59 - .L_58)
	.align		4
.L_58:
        /*00b0*/ 	.word	index@(.nv.constant0._Z23hgemv_k128_f16x4_kernelP6__halfS0_S0_ii)
        /*00b4*/ 	.short	0x0380
        /*00b6*/ 	.short	0x0020


	//----- nvinfo : EIATTR_SW_WAR
	.align		4
.L_59:
        /*00b8*/ 	.byte	0x04, 0x36
        /*00ba*/ 	.short	(.L_61 - .L_60)
.L_60:
        /*00bc*/ 	.word	0x00000008
.L_61:


//--------------------- .nv.info._Z20hgemv_k32_f16_kernelP6__halfS0_S0_ii --------------------------
	.section	.nv.info._Z20hgemv_k32_f16_kernelP6__halfS0_S0_ii,"",@"SHT_CUDA_INFO"
	.sectionflags	@""
	.align	4


	//----- nvinfo : EIATTR_CUDA_API_VERSION
	.align		4
        /*0000*/ 	.byte	0x04, 0x37
        /*0002*/ 	.short	(.L_63 - .L_62)
.L_62:
        /*0004*/ 	.word	0x00000082


	//----- nvinfo : EIATTR_KPARAM_INFO
	.align		4
.L_63:
        /*0008*/ 	.byte	0x04, 0x17
        /*000a*/ 	.short	(.L_65 - .L_64)
.L_64:
        /*000c*/ 	.word	0x00000000
        /*0010*/ 	.short	0x0004
        /*0012*/ 	.short	0x001c
        /*0014*/ 	.byte	0x00, 0xf0, 0x11, 0x00


	//----- nvinfo : EIATTR_KPARAM_INFO
	.align		4
.L_65:
        /*0018*/ 	.byte	0x04, 0x17
        /*001a*/ 	.short	(.L_67 - .L_66)
.L_66:
        /*001c*/ 	.word	0x00000000
        /*0020*/ 	.short	0x0003
        /*0022*/ 	.short	0x0018
        /*0024*/ 	.byte	0x00, 0xf0, 0x11, 0x00


	//----- nvinfo : EIATTR_KPARAM_INFO
	.align		4
.L_67:
        /*0028*/ 	.byte	0x04, 0x17
        /*002a*/ 	.short	(.L_69 - .L_68)
.L_68:
        /*002c*/ 	.word	0x00000000
        /*0030*/ 	.short	0x0002
        /*0032*/ 	.short	0x0010
        /*0034*/ 	.byte	0x00, 0xf5, 0x21, 0x00


	//----- nvinfo : EIATTR_KPARAM_INFO
	.align		4
.L_69:
        /*0038*/ 	.byte	0x04, 0x17
        /*003a*/ 	.short	(.L_71 - .L_70)
.L_70:
        /*003c*/ 	.word	0x00000000
        /*0040*/ 	.short	0x0001
        /*0042*/ 	.short	0x0008
        /*0044*/ 	.byte	0x00, 0xf5, 0x21, 0x00


	//----- nvinfo : EIATTR_KPARAM_INFO
	.align		4
.L_71:
        /*0048*/ 	.byte	0x04, 0x17
        /*004a*/ 	.short	(.L_73 - .L_72)
.L_72:
        /*004c*/ 	.word	0x00000000
        /*0050*/ 	.short	0x0000
        /*0052*/ 	.short	0x0000
        /*0054*/ 	.byte	0x00, 0xf5, 0x21, 0x00


	//----- nvinfo : EIATTR_SPARSE_MMA_MASK
	.align		4
.L_73:
        /*0058*/ 	.byte	0x03, 0x50
        /*005a*/ 	.short	0x0000


	//----- nvinfo : EIATTR_MAXREG_COUNT
	.align		4
        /*005c*/ 	.byte	0x03, 0x1b
        /*005e*/ 	.short	0x00ff


	//----- nvinfo : EIATTR_MERCURY_ISA_VERSION
	.align		4
        /*0060*/ 	.byte	0x03, 0x5f
        /*0062*/ 	.short	0x0101


	//----- nvinfo : EIATTR_COOP_GROUP_MASK_REGIDS
	.align		4
        /*0064*/ 	.byte	0x04, 0x29
        /*0066*/ 	.short	(.L_75 - .L_74)


	//   ....[0]....
.L_74:
        /*0068*/ 	.word	0xffffffff


	//   ....[1]....
        /*006c*/ 	.word	0xffffffff


	//   ....[2]....
        /*0070*/ 	.word	0xffffffff


	//   ....[3]....
        /*0074*/ 	.word	0xffffffff


	//   ....[4]....
        /*0078*/ 	.word	0xffffffff


	//----- nvinfo : EIATTR_COOP_GROUP_INSTR_OFFSETS
	.align		4
.L_75:
        /*007c*/ 	.byte	0x04, 0x28
        /*007e*/ 	.short	(.L_77 - .L_76)


	//   ....[0]....
.L_76:
        /*0080*/ 	.word	0x00001000


	//   ....[1]....
        /*0084*/ 	.word	0x00001020


	//   ....[2]....
        /*0088*/ 	.word	0x00001040


	//   ....[3]....
        /*008c*/ 	.word	0x00001060


	//   ....[4]....
        /*0090*/ 	.word	0x00001080


	//----- nvinfo : EIATTR_VRC_CTA_INIT_COUNT
	.align		4
.L_77:
        /*0094*/ 	.byte	0x02, 0x4a
	.zero		1
	.zero		1


	//----- nvinfo : EIATTR_EXIT_INSTR_OFFSETS
	.align		4
        /*0098*/ 	.byte	0x04, 0x1c
        /*009a*/ 	.short	(.L_79 - .L_78)


	//   ....[0]....
.L_78:
        /*009c*/ 	.word	0x00000070


	//   ....[1]....
        /*00a0*/ 	.word	0x00001090


	//   ....[2]....
        /*00a4*/ 	.word	0x000010e0


	//----- nvinfo : EIATTR_CBANK_PARAM_SIZE
	.align		4
.L_79:
        /*00a8*/ 	.byte	0x03, 0x19
        /*00aa*/ 	.short	0x0020


	//----- nvinfo : EIATTR_PARAM_CBANK
	.align		4
        /*00ac*/ 	.byte	0x04, 0x0a
        /*00ae*/ 	.short	(.L_81 - .L_80)
	.align		4
.L_80:
        /*00b0*/ 	.word	index@(.nv.constant0._Z20hgemv_k32_f16_kernelP6__halfS0_S0_ii)
        /*00b4*/ 	.short	0x0380
        /*00b6*/ 	.short	0x0020


	//----- nvinfo : EIATTR_SW_WAR
	.align		4
.L_81:
        /*00b8*/ 	.byte	0x04, 0x36
        /*00ba*/ 	.short	(.L_83 - .L_82)
.L_82:
        /*00bc*/ 	.word	0x00000008
.L_83:


//--------------------- .nv.callgraph             --------------------------
	.section	.nv.callgraph,"",@"SHT_CUDA_CALLGRAPH"
	.align	4
	.sectionentsize	8
	.align		4
        /*0000*/ 	.word	0x00000000
	.align		4
        /*0004*/ 	.word	0xffffffff
	.align		4
        /*0008*/ 	.word	0x00000000
	.align		4
        /*000c*/ 	.word	0xfffffffe
	.align		4
        /*0010*/ 	.word	0x00000000
	.align		4
        /*0014*/ 	.word	0xfffffffd
	.align		4
        /*0018*/ 	.word	0x00000000
	.align		4
        /*001c*/ 	.word	0xfffffffc


//--------------------- .text._Z20hgemv_k16_f16_kernelILi2EEvP6__halfS1_S1_ii --------------------------
	.section	.text._Z20hgemv_k16_f16_kernelILi2EEvP6__halfS1_S1_ii,"ax",@progbits
	.align	128
        .global         _Z20hgemv_k16_f16_kernelILi2EEvP6__halfS1_S1_ii
        .type           _Z20hgemv_k16_f16_kernelILi2EEvP6__halfS1_S1_ii,@function
        .size           _Z20hgemv_k16_f16_kernelILi2EEvP6__halfS1_S1_ii,(.L_x_13 - _Z20hgemv_k16_f16_kernelILi2EEvP6__halfS1_S1_ii)
        .other          _Z20hgemv_k16_f16_kernelILi2EEvP6__halfS1_S1_ii,@"STO_CUDA_ENTRY STV_DEFAULT"
_Z20hgemv_k16_f16_kernelILi2EEvP6__halfS1_S1_ii:
.text._Z20hgemv_k16_f16_kernelILi2EEvP6__halfS1_S1_ii:
[----:B------:R-:W-:Y:S01]  /*0000*/  LDC R1, c[0x0][0x37c] ;  /* 0x0000df00ff017b82 */ /* 0x000fe20000000800 */
[----:B------:R-:W0:Y:S07]  /*0010*/  S2R R5, SR_TID.X ;  /* 0x0000000000057919 */ /* 0x000e2e0000002100 */
[----:B------:R-:W1:Y:S01]  /*0020*/  S2UR UR4, SR_CTAID.Y ;  /* 0x00000000000479c3 */ /* 0x000e620000002600 */
[----:B------:R-:W2:Y:S01]  /*0030*/  LDCU UR5, c[0x0][0x398] ;  /* 0x00007300ff0577ac */ /* 0x000ea20008000800 */
[----:B------:R-:W1:Y:S06]  /*0040*/  S2R R3, SR_TID.Y ;  /* 0x0000000000037919 */ /* 0x000e6c0000002200 */
[----:B------:R-:W1:Y:S01]  /*0050*/  LDC R0, c[0x0][0x364] ;  /* 0x0000d900ff007b82 */ /* 0x000e620000000800 */
[----:B0-----:R-:W-:Y:S01]  /*0060*/  SHF.R.U32.HI R2, RZ, 0x4, R5 ;  /* 0x00000004ff027819 */ /* 0x001fe20000011605 */
[----:B-1----:R-:W-:-:S03]  /*0070*/  IMAD R0, R0, UR4, R3 ;  /* 0x0000000400007c24 */ /* 0x002fc6000f8e0203 */
[----:B------:R-:W-:-:S04]  /*0080*/  LOP3.LUT R3, R2, 0x1, RZ, 0xc0, !PT ;  /* 0x0000000102037812 */ /* 0x000fc800078ec0ff */
[----:B------:R-:W-:-:S04]  /*0090*/  LEA R0, R0, R3, 0x1 ;  /* 0x0000000300007211 */ /* 0x000fc800078e08ff */
[----:B--2---:R-:W-:-:S13]  /*00a0*/  ISETP.GE.AND P0, PT, R0, UR5, PT ;  /* 0x0000000500007c0c */ /* 0x004fda000bf06270 */
[----:B------:R-:W-:Y:S05]  /*00b0*/  @P0 EXIT ;  /* 0x000000000000094d */ /* 0x000fea0003800000 */
[----:B------:R-:W0:Y:S01]  /*00c0*/  LDC.64 R2, c[0x0][0x380] ;  /* 0x0000e000ff027b82 */ /* 0x000e220000000a00 */
[----:B------:R-:W1:Y:S01]  /*00d0*/  LDCU UR6, c[0x0][0x39c] ;  /* 0x00007380ff0677ac */ /* 0x000e620008000800 */
[C---:B------:R-:W-:Y:S02]  /*00e0*/  SHF.L.U32 R4, R5.reuse, 0x1, RZ ;  /* 0x0000000105047819 */ /* 0x040fe400000006ff */
[----:B------:R-:W-:Y:S01]  /*00f0*/  LOP3.LUT P0, R5, R5, 0xf, RZ, 0xc0, !PT ;  /* 0x0000000f05057812 */ /* 0x000fe2000780c0ff */
[----:B------:R-:W2:Y:S01]  /*0100*/  LDCU.64 UR8, c[0x0][0x388] ;  /* 0x00007100ff0877ac */ /* 0x000ea20008000a00 */
[----:B------:R-:W-:Y:S01]  /*0110*/  LOP3.LUT R4, R4, 0x1e, RZ, 0xc0, !PT ;  /* 0x0000001e04047812 */ /* 0x000fe200078ec0ff */
[----:B------:R-:W3:Y:S02]  /*0120*/  LDCU.64 UR4, c[0x0][0x358] ;  /* 0x00006b00ff0477ac */ /* 0x000ee40008000a00 */
[----:B-1----:R-:W-:Y:S01]  /*0130*/  IMAD R5, R0, UR6, R5 ;  /* 0x0000000600057c24 */ /* 0x002fe2000f8e0205 */
[----:B--2---:R-:W-:-:S03]  /*0140*/  IADD3 R4, P1, PT, R4, UR8, RZ ;  /* 0x0000000804047c10 */ /* 0x004fc6000ff3e0ff */
[----:B0-----:R-:W-:Y:S01]  /*0150*/  IMAD.WIDE R2, R5, 0x2, R2 ;  /* 0x0000000205027825 */ /* 0x001fe200078e0202 */
[----:B------:R-:W-:-:S05]  /*0160*/  IADD3.X R5, PT, PT, RZ, UR9, RZ, P1, !PT ;  /* 0x00000009ff057c10 */ /* 0x000fca0008ffe4ff */
[----:B---3--:R-:W2:Y:S04]  /*0170*/  LDG.E.U16 R2, desc[UR4][R2.64] ;  /* 0x0000000402027981 */ /* 0x008ea8000c1e1500 */
[----:B------:R-:W2:Y:S02]  /*0180*/  LDG.E.U16 R5, desc[UR4][R4.64] ;  /* 0x0000000404057981 */ /* 0x000ea4000c1e1500 */
[----:B--2---:R-:W-:-:S05]  /*0190*/  HMUL2 R5, R2.H0_H0, R5.H0_H0 ;  /* 0x2000000502057232 */ /* 0x004fca0000000800 */
[----:B------:R-:W0:Y:S02]  /*01a0*/  SHFL.BFLY PT, R6, R5, 0x8, 0x1f ;  /* 0x0d001f0005067f89 */ /* 0x000e2400000e0000 */
[----:B0-----:R-:W-:-:S05]  /*01b0*/  HADD2 R6, R5.H0_H0, R6.H0_H0 ;  /* 0x2000000605067230 */ /* 0x001fca0000000800 */
[----:B------:R-:W0:Y:S02]  /*01c0*/  SHFL.BFLY PT, R7, R6, 0x4, 0x1f ;  /* 0x0c801f0006077f89 */ /* 0x000e2400000e0000 */
[----:B0-----:R-:W-:-:S05]  /*01d0*/  HADD2 R7, R6.H0_H0, R7.H0_H0 ;  /* 0x2000000706077230 */ /* 0x001fca0000000800 */
[----:B------:R-:W0:Y:S02]  /*01e0*/  SHFL.BFLY PT, R8, R7, 0x2, 0x1f ;  /* 0x0c401f0007087f89 */ /* 0x000e2400000e0000 */
[----:B0-----:R-:W-:-:S05]  /*01f0*/  HADD2 R8, R7.H0_H0, R8.H0_H0 ;  /* 0x2000000807087230 */ /* 0x001fca0000000800 */
[----:B------:R0:W1:Y:S01]  /*0200*/  SHFL.BFLY PT, R9, R8, 0x1, 0x1f ;  /* 0x0c201f0008097f89 */ /* 0x00006200000e0000 */
[----:B------:R-:W-:Y:S05]  /*0210*/  @P0 EXIT ;  /* 0x000000000000094d */ /* 0x000fea0003800000 */
[----:B------:R-:W2:Y:S01]  /*0220*/  LDC.64 R2, c[0x0][0x390] ;  /* 0x0000e400ff027b82 */ /* 0x000ea20000000a00 */
[----:B-1----:R-:W-:Y:S02]  /*0230*/  HADD2 R9, R8.H0_H0, R9.H0_H0 ;  /* 0x2000000908097230 */ /* 0x002fe40000000800 */
[----:B--2---:R-:W-:-:S05]  /*0240*/  IMAD.WIDE.U32 R2, R0, 0x2, R2 ;  /* 0x0000000200027825 */ /* 0x004fca00078e0002 */
[----:B------:R-:W-:Y:S01]  /*0250*/  STG.E.U16 desc[UR4][R2.64], R9 ;  /* 0x0000000902007986 */ /* 0x000fe2000c101504 */
[----:B------:R-:W-:Y:S05]  /*0260*/  EXIT ;  /* 0x000000000000794d */ /* 0x000fea0003800000 */
.L_x_0:
[----:B------:R-:W-:-:S00]  /*0270*/  BRA `(.L_x_0) ;  /* 0xfffffffc00fc7947 */ /* 0x000fc0000383ffff */
[----:B------:R-:W-:-:S00]  /*0280*/  NOP ;  /* 0x0000000000007918 */ /* 0x000fc00000000000 */
[----:B------:R-:W-:-:S00]  /*0290*/  NOP ;  /* 0x0000000000007918 */ /* 0x000fc00000000000 */
[----:B------:R-:W-:-:S00]  /*02a0*/  NOP ;  /* 0x0000000000007918 */ /* 0x000fc00000000000 */
[----:B------:R-:W-:-:S00]  /*02b0*/  NOP ;  /* 0x0000000000007918 */ /* 0x000fc00000000000 */
[----:B------:R-:W-:-:S00]  /*02c0*/  NOP ;  /* 0x0000000000007918 */ /* 0x000fc00000000000 */
[----:B------:R-:W-:-:S00]  /*02d0*/  NOP ;  /* 0x0000000000007918 */ /* 0x000fc00000000000 */
[----:B------:R-:W-:-:S00]  /*02e0*/  NOP ;  /* 0x0000000000007918 */ /* 0x000fc00000000000 */
[----:B------:R-:W-:-:S00]  /*02f0*/  NOP ;  /* 0x0000000000007918 */ /* 0x000fc00000000000 */
.L_x_13:


//--------------------- .text._Z23hgemv_k128_f16x4_kernelP6__halfS0_S0_ii --------------------------
	.section	.text._Z23hgemv_k128_f16x4_kernelP6__halfS0_S0_ii,"ax",@progbits
	.align	128
        .global         _Z23hgemv_k128_f16x4_kernelP6__halfS0_S0_ii
        .type           _Z23hgemv_k128_f16x4_kernelP6__halfS0_S0_ii,@function
        .size           _Z23hgemv_k128_f16x4_kernelP6__halfS0_S0_ii,(.L_x_14 - _Z23hgemv_k128_f16x4_kernelP6__halfS0_S0_ii)
        .other          _Z23hgemv_k128_f16x4_kernelP6__halfS0_S0_ii,@"STO_CUDA_ENTRY STV_DEFAULT"
_Z23hgemv_k128_f16x4_kernelP6__halfS0_S0_ii:
.text._Z23hgemv_k128_f16x4_kernelP6__halfS0_S0_ii:
[----:B------:R-:W-:Y:S01]  /*0000*/  LDC R1, c[0x0][0x37c] ;  /* 0x0000df00ff017b82 */ /* 0x000fe20000000800 */
[----:B------:R-:W0:Y:S07]  /*0010*/  S2R R3, SR_TID.Y ;  /* 0x0000000000037919 */ /* 0x000e2e0000002200 */
[----:B------:R-:W0:Y:S01]  /*0020*/  S2UR UR4, SR_CTAID.Y ;  /* 0x00000000000479c3 */ /* 0x000e220000002600 */
[----:B------:R-:W1:Y:S07]  /*0030*/  LDCU UR5, c[0x0][0x398] ;  /* 0x00007300ff0577ac */ /* 0x000e6e0008000800 */
[----:B------:R-:W0:Y:S02]  /*0040*/  LDC R10, c[0x0][0x364] ;  /* 0x0000d900ff0a7b82 */ /* 0x000e240000000800 */
[----:B0-----:R-:W-:-:S05]  /*0050*/  IMAD R10, R10, UR4, R3 ;  /* 0x000000040a0a7c24 */ /* 0x001fca000f8e0203 */
[----:B-1----:R-:W-:-:S13]  /*0060*/  ISETP.GE.AND P0, PT, R10, UR5, PT ;  /* 0x000000050a007c0c */ /* 0x002fda000bf06270 */
[----:B------:R-:W-:Y:S05]  /*0070*/  @P0 EXIT ;  /* 0x000000000000094d */ /* 0x000fea0003800000 */
[----:B------:R-:W0:Y:S01]  /*0080*/  LDCU UR6, c[0x0][0x39c] ;  /* 0x00007380ff0677ac */ /* 0x000e220008000800 */
[----:B------:R-:W1:Y:S01]  /*0090*/  S2R R26, SR_TID.X ;  /* 0x00000000001a7919 */ /* 0x000e620000002100 */
[----:B------:R-:W-:Y:S01]  /*00a0*/  PRMT R11, RZ, 0x7610, R11 ;  /* 0x00007610ff0b7816 */ /* 0x000fe2000000000b */
[----:B------:R-:W2:Y:S01]  /*00b0*/  LDCU.64 UR8, c[0x0][0x358] ;  /* 0x00006b00ff0877ac */ /* 0x000ea20008000a00 */
[----:B0-----:R-:W-:-:S09]  /*00c0*/  UISETP.GE.AND UP0, UPT, UR6, 0x1, UPT ;  /* 0x000000010600788c */ /* 0x001fd2000bf06270 */
[----:B--2---:R-:W-:Y:S05]  /*00d0*/  BRA.U !UP0, `(.L_x_1) ;  /* 0x0000000508bc7547 */ /* 0x004fea000b800000 */
[----:B------:R-:W-:Y:S01]  /*00e0*/  UISETP.GE.U32.AND UP0, UPT, UR6, 0x181, UPT ;  /* 0x000001810600788c */ /* 0x000fe2000bf06070 */
[----:B-1----:R-:W-:Y:S01]  /*00f0*/  SHF.L.U32 R12, R26, 0x2, RZ ;  /* 0x000000021a0c7819 */ /* 0x002fe200000006ff */
[----:B------:R-:W-:Y:S01]  /*0100*/  UIADD3 UR4, UPT, UPT, UR6, 0x1f, URZ ;  /* 0x0000001f06047890 */ /* 0x000fe2000fffe0ff */
[----:B------:R-:W-:Y:S02]  /*0110*/  HFMA2 R13, -RZ, RZ, 0, 0 ;  /* 0x00000000ff0d7431 */ /* 0x000fe400000001ff */
[----:B------:R-:W-:Y:S01]  /*0120*/  LOP3.LUT R12, R12, 0x7c, RZ, 0xc0, !PT ;  /* 0x0000007c0c0c7812 */ /* 0x000fe200078ec0ff */
[----:B------:R-:W-:-:S04]  /*0130*/  ULEA.HI UR4, UR4, 0x3, URZ, 0x1b ;  /* 0x0000000304047891 */ /* 0x000fc8000f8fd8ff */
[----:B------:R-:W-:-:S04]  /*0140*/  USHF.R.U32.HI UR5, URZ, 0x2, UR4 ;  /* 0x00000002ff057899 */ /* 0x000fc80008011604 */
[----:B------:R-:W-:Y:S01]  /*0150*/  ULOP3.LUT UP1, UR7, UR5, 0x3, URZ, 0xc0, !UPT ;  /* 0x0000000305077892 */ /* 0x000fe2000f82c0ff */
[----:B------:R-:W-:Y:S11]  /*0160*/  BRA.U !UP0, `(.L_x_2) ;  /* 0x0000000108dc7547 */ /* 0x000ff6000b800000 */
[----:B------:R-:W-:Y:S01]  /*0170*/  ULOP3.LUT UR5, UR5, 0x1fffffc, URZ, 0xc0, !UPT ;  /* 0x01fffffc05057892 */ /* 0x000fe2000f8ec0ff */
[----:B------:R-:W-:Y:S01]  /*0180*/  MOV R0, RZ ;  /* 0x000000ff00007202 */ /* 0x000fe20000000f00 */
[----:B------:R-:W0:Y:S04]  /*0190*/  LDCU UR6, c[0x0][0x39c] ;  /* 0x00007380ff0677ac */ /* 0x000e280008000800 */
[----:B------:R-:W-:-:S07]  /*01a0*/  MOV R13, UR5 ;  /* 0x00000005000d7c02 */ /* 0x000fce0008000f00 */
.L_x_3:
[----:B------:R-:W1:Y:S01]  /*01b0*/  LDC.64 R2, c[0x0][0x388] ;  /* 0x0000e200ff027b82 */ /* 0x000e620000000a00 */
[----:B------:R-:W-:-:S05]  /*01c0*/  LEA R5, R0, R12, 0x7 ;  /* 0x0000000c00057211 */ /* 0x000fca00078e38ff */
[----:B0-----:R-:W-:Y:S02]  /*01d0*/  IMAD R7, R10, UR6, R5 ;  /* 0x000000060a077c24 */ /* 0x001fe4000f8e0205 */
[----:B------:R-:W0:Y:S03]  /*01e0*/  LDC.64 R8, c[0x0][0x380] ;  /* 0x0000e000ff087b82 */ /* 0x000e260000000a00 */
[C---:B------:R-:W-:Y:S02]  /*01f0*/  IADD3 R21, PT, PT, R7.reuse, 0x100, RZ ;  /* 0x0000010007157810 */ /* 0x040fe40007ffe0ff */
[----:B------:R-:W-:Y:S01]  /*0200*/  IADD3 R25, PT, PT, R7, 0x180, RZ ;  /* 0x0000018007197810 */ /* 0x000fe20007ffe0ff */
[----:B-1----:R-:W-:Y:S01]  /*0210*/  IMAD.WIDE.U32 R2, R5, 0x2, R2 ;  /* 0x0000000205027825 */ /* 0x002fe200078e0002 */
[----:B------:R-:W-:-:S04]  /*0220*/  IADD3 R5, PT, PT, R7, 0x80, RZ ;  /* 0x0000008007057810 */ /* 0x000fc80007ffe0ff */
[----:B------:R-:W2:Y:S01]  /*0230*/  LDG.E R17, desc[UR8][R2.64] ;  /* 0x0000000802117981 */ /* 0x000ea2000c1e1900 */
[----:B0-----:R-:W-:-:S03]  /*0240*/  IMAD.WIDE.U32 R22, R7, 0x2, R8 ;  /* 0x0000000207167825 */ /* 0x001fc600078e0008 */
[----:B------:R-:W3:Y:S01]  /*0250*/  LDG.E R15, desc[UR8][R2.64+0x100] ;  /* 0x00010008020f7981 */ /* 0x000ee2000c1e1900 */
[----:B------:R-:W-:-:S03]  /*0260*/  IMAD.WIDE.U32 R4, R5, 0x2, R8 ;  /* 0x0000000205047825 */ /* 0x000fc600078e0008 */
[----:B------:R-:W2:Y:S01]  /*0270*/  LDG.E R18, desc[UR8][R22.64] ;  /* 0x0000000816127981 */ /* 0x000ea2000c1e1900 */
[----:B------:R-:W-:-:S03]  /*0280*/  IMAD.WIDE.U32 R6, R21, 0x2, R8 ;  /* 0x0000000215067825 */ /* 0x000fc600078e0008 */
[----:B------:R-:W3:Y:S01]  /*0290*/  LDG.E R16, desc[UR8][R4.64] ;  /* 0x0000000804107981 */ /* 0x000ee2000c1e1900 */
[----:B------:R-:W-:-:S03]  /*02a0*/  IMAD.WIDE.U32 R8, R25, 0x2, R8 ;  /* 0x0000000219087825 */ /* 0x000fc600078e0008 */
[----:B------:R-:W4:Y:S04]  /*02b0*/  LDG.E R19, desc[UR8][R22.64+0x4] ;  /* 0x0000040816137981 */ /* 0x000f28000c1e1900 */
[----:B------:R-:W4:Y:S04]  /*02c0*/  LDG.E R14, desc[UR8][R2.64+0x4] ;  /* 0x00000408020e7981 */ /* 0x000f28000c1e1900 */
[----:B------:R-:W5:Y:S04]  /*02d0*/  LDG.E R21, desc[UR8][R2.64+0x200] ;  /* 0x0002000802157981 */ /* 0x000f68000c1e1900 */
[----:B------:R-:W5:Y:S04]  /*02e0*/  LDG.E R24, desc[UR8][R6.64] ;  /* 0x0000000806187981 */ /* 0x000f68000c1e1900 */
[----:B------:R-:W5:Y:S04]  /*02f0*/  LDG.E R25, desc[UR8][R4.64+0x4] ;  /* 0x0000040804197981 */ /* 0x000f68000c1e1900 */
[----:B------:R-:W5:Y:S04]  /*0300*/  LDG.E R22, desc[UR8][R2.64+0x104] ;  /* 0x0001040802167981 */ /* 0x000f68000c1e1900 */
[----:B------:R-:W5:Y:S04]  /*0310*/  LDG.E R20, desc[UR8][R2.64+0x300] ;  /* 0x0003000802147981 */ /* 0x000f68000c1e1900 */
[----:B------:R-:W5:Y:S04]  /*0320*/  LDG.E R23, desc[UR8][R8.64] ;  /* 0x0000000808177981 */ /* 0x000f68000c1e1900 */
[----:B------:R-:W5:Y:S04]  /*0330*/  LDG.E R27, desc[UR8][R6.64+0x4] ;  /* 0x00000408061b7981 */ /* 0x000f68000c1e1900 */
[----:B------:R-:W5:Y:S04]  /*0340*/  LDG.E R28, desc[UR8][R2.64+0x204] ;  /* 0x00020408021c7981 */ /* 0x000f68000c1e1900 */
[----:B------:R2:W5:Y:S04]  /*0350*/  LDG.E R29, desc[UR8][R8.64+0x4] ;  /* 0x00000408081d7981 */ /* 0x000568000c1e1900 */
[----:B------:R3:W5:Y:S01]  /*0360*/  LDG.E R4, desc[UR8][R2.64+0x304] ;  /* 0x0003040802047981 */ /* 0x000762000c1e1900 */
[----:B------:R-:W-:-:S04]  /*0370*/  IADD3 R0, PT, PT, R0, 0x4, RZ ;  /* 0x0000000400007810 */ /* 0x000fc80007ffe0ff */
[----:B------:R-:W-:Y:S01]  /*0380*/  ISETP.NE.AND P0, PT, R0, R13, PT ;  /* 0x0000000d0000720c */ /* 0x000fe20003f05270 */
[----:B--2---:R-:W-:-:S04]  /*0390*/  HMUL2 R9, R18.H1_H1, R17.H1_H1 ;  /* 0x3000001112097232 */ /* 0x004fc80000000c00 */
[----:B------:R-:W-:Y:S02]  /*03a0*/  HFMA2 R7, R18.H0_H0, R17.H0_H0, R9.H0_H0 ;  /* 0x2000001112077231 */ /* 0x000fe40000040809 */
[----:B---3--:R-:W-:-:S04]  /*03b0*/  HMUL2 R3, R16.H1_H1, R15.H1_H1 ;  /* 0x3000000f10037232 */ /* 0x008fc80000000c00 */
[----:B------:R-:W-:Y:S02]  /*03c0*/  HFMA2 R3, R16.H0_H0, R15.H0_H0, R3.H0_H0 ;  /* 0x2000000f10037231 */ /* 0x000fe40000040803 */
[----:B----4-:R-:W-:-:S04]  /*03d0*/  HFMA2 R7, R19.H0_H0, R14.H0_H0, R7.H0_H0 ;  /* 0x2000000e13077231 */ /* 0x010fc80000040807 */
[----:B------:R-:W-:Y:S02]  /*03e0*/  HFMA2 R7, R19.H1_H1, R14.H1_H1, R7.H0_H0 ;  /* 0x3000000e13077231 */ /* 0x000fe40000040c07 */
[----:B-----5:R-:W-:-:S04]  /*03f0*/  HMUL2 R5, R24.H1_H1, R21.H1_H1 ;  /* 0x3000001518057232 */ /* 0x020fc80000000c00 */
[----:B------:R-:W-:Y:S02]  /*0400*/  HFMA2 R14, R24.H0_H0, R21.H0_H0, R5.H0_H0 ;  /* 0x20000015180e7231 */ /* 0x000fe40000040805 */
[-C--:B------:R-:W-:Y:S02]  /*0410*/  HFMA2 R3, R25.H0_H0, R22.reuse.H0_H0, R3.H0_H0 ;  /* 0x2000001619037231 */ /* 0x080fe40000040803 */
[----:B------:R-:W-:Y:S02]  /*0420*/  HADD2 R7, R11.H0_H0, R7.H0_H0 ;  /* 0x200000070b077230 */ /* 0x000fe40000000800 */
[----:B------:R-:W-:Y:S02]  /*0430*/  HFMA2 R3, R25.H1_H1, R22.H1_H1, R3.H0_H0 ;  /* 0x3000001619037231 */ /* 0x000fe40000040c03 */
[----:B------:R-:W-:-:S04]  /*0440*/  HMUL2 R6, R23.H1_H1, R20.H1_H1 ;  /* 0x3000001417067232 */ /* 0x000fc80000000c00 */
[----:B------:R-:W-:Y:S02]  /*0450*/  HFMA2 R2, R23.H0_H0, R20.H0_H0, R6.H0_H0 ;  /* 0x2000001417027231 */ /* 0x000fe40000040806 */
[-C--:B------:R-:W-:Y:S02]  /*0460*/  HFMA2 R14, R27.H0_H0, R28.reuse.H0_H0, R14.H0_H0 ;  /* 0x2000001c1b0e7231 */ /* 0x080fe4000004080e */
[----:B------:R-:W-:Y:S02]  /*0470*/  HADD2 R3, R7.H0_H0, R3.H0_H0 ;  /* 0x2000000307037230 */ /* 0x000fe40000000800 */
[----:B------:R-:W-:Y:S02]  /*0480*/  HFMA2 R14, R27.H1_H1, R28.H1_H1, R14.H0_H0 ;  /* 0x3000001c1b0e7231 */ /* 0x000fe40000040c0e */
[----:B------:R-:W-:Y:S02]  /*0490*/  HFMA2 R2, R29.H0_H0, R4.H0_H0, R2.H0_H0 ;  /* 0x200000041d027231 */ /* 0x000fe40000040802 */
[----:B------:R-:W-:-:S02]  /*04a0*/  HADD2 R3, R3.H0_H0, R14.H0_H0 ;  /* 0x2000000e03037230 */ /* 0x000fc40000000800 */
[----:B------:R-:W-:-:S04]  /*04b0*/  HFMA2 R2, R29.H1_H1, R4.H1_H1, R2.H0_H0 ;  /* 0x300000041d027231 */ /* 0x000fc80000040c02 */
[----:B------:R-:W-:Y:S01]  /*04c0*/  HADD2 R11, R3.H0_H0, R2.H0_H0 ;  /* 0x20000002030b7230 */ /* 0x000fe20000000800 */
[----:B------:R-:W-:Y:S06]  /*04d0*/  @P0 BRA `(.L_x_3) ;  /* 0xfffffffc00340947 */ /* 0x000fec000383ffff */
.L_x_2:
[----:B------:R-:W-:Y:S05]  /*04e0*/  BRA.U !UP1, `(.L_x_1) ;  /* 0x0000000109b87547 */ /* 0x000fea000b800000 */
[----:B------:R-:W-:Y:S02]  /*04f0*/  UISETP.NE.AND UP0, UPT, UR7, 0x1, UPT ;  /* 0x000000010700788c */ /* 0x000fe4000bf05270 */
[----:B------:R-:W-:-:S07]  /*0500*/  ULOP3.LUT UP1, URZ, UR4, 0x4, URZ, 0xc0, !UPT ;  /* 0x0000000404ff7892 */ /* 0x000fce000f82c0ff */
[----:B------:R-:W-:Y:S05]  /*0510*/  BRA.U !UP0, `(.L_x_4) ;  /* 0x00000001086c7547 */ /* 0x000fea000b800000 */
[----:B------:R-:W0:Y:S01]  /*0520*/  LDC.64 R2, c[0x0][0x388] ;  /* 0x0000e200ff027b82 */ /* 0x000e220000000a00 */
[----:B------:R-:W-:-:S05]  /*0530*/  LEA R5, R13, R12, 0x7 ;  /* 0x0000000c0d057211 */ /* 0x000fca00078e38ff */
[----:B------:R-:W-:Y:S02]  /*0540*/  IMAD R9, R10, UR6, R5 ;  /* 0x000000060a097c24 */ /* 0x000fe4000f8e0205 */
[----:B------:R-:W1:Y:S03]  /*0550*/  LDC.64 R6, c[0x0][0x380] ;  /* 0x0000e000ff067b82 */ /* 0x000e660000000a00 */
[----:B------:R-:W-:Y:S01]  /*0560*/  IADD3 R15, PT, PT, R9, 0x80, RZ ;  /* 0x00000080090f7810 */ /* 0x000fe20007ffe0ff */
[----:B0-----:R-:W-:-:S05]  /*0570*/  IMAD.WIDE.U32 R2, R5, 0x2, R2 ;  /* 0x0000000205027825 */ /* 0x001fca00078e0002 */
[----:B------:R-:W2:Y:S01]  /*0580*/  LDG.E R0, desc[UR8][R2.64] ;  /* 0x0000000802007981 */ /* 0x000ea2000c1e1900 */
[----:B-1----:R-:W-:-:S03]  /*0590*/  IMAD.WIDE.U32 R4, R9, 0x2, R6 ;  /* 0x0000000209047825 */ /* 0x002fc600078e0006 */
[----:B------:R-:W3:Y:S01]  /*05a0*/  LDG.E R14, desc[UR8][R2.64+0x100] ;  /* 0x00010008020e7981 */ /* 0x000ee2000c1e1900 */
[----:B------:R-:W-:-:S03]  /*05b0*/  IMAD.WIDE.U32 R6, R15, 0x2, R6 ;  /* 0x000000020f067825 */ /* 0x000fc600078e0006 */
[----:B------:R-:W2:Y:S04]  /*05c0*/  LDG.E R9, desc[UR8][R4.64] ;  /* 0x0000000804097981 */ /* 0x000ea8000c1e1900 */
[----:B------:R-:W3:Y:S04]  /*05d0*/  LDG.E R17, desc[UR8][R6.64] ;  /* 0x0000000806117981 */ /* 0x000ee8000c1e1900 */
[----:B------:R-:W4:Y:S04]  /*05e0*/  LDG.E R15, desc[UR8][R4.64+0x4] ;  /* 0x00000408040f7981 */ /* 0x000f28000c1e1900 */
[----:B------:R-:W4:Y:S04]  /*05f0*/  LDG.E R8, desc[UR8][R2.64+0x4] ;  /* 0x0000040802087981 */ /* 0x000f28000c1e1900 */
[----:B------:R-:W5:Y:S04]  /*0600*/  LDG.E R19, desc[UR8][R6.64+0x4] ;  /* 0x0000040806137981 */ /* 0x000f68000c1e1900 */
[----:B------:R2:W5:Y:S01]  /*0610*/  LDG.E R16, desc[UR8][R2.64+0x104] ;  /* 0x0001040802107981 */ /* 0x000562000c1e1900 */
[----:B------:R-:W-:Y:S01]  /*0620*/  IADD3 R13, PT, PT, R13, 0x2, RZ ;  /* 0x000000020d0d7810 */ /* 0x000fe20007ffe0ff */
[----:B--2---:R-:W-:-:S02]  /*0630*/  HMUL2 R3, R9.H1_H1, R0.H1_H1 ;  /* 0x3000000009037232 */ /* 0x004fc40000000c00 */
[----:B---3--:R-:W-:Y:S02]  /*0640*/  HMUL2 R7, R17.H1_H1, R14.H1_H1 ;  /* 0x3000000e11077232 */ /* 0x008fe40000000c00 */
[----:B------:R-:W-:Y:S02]  /*0650*/  HFMA2 R3, R9.H0_H0, R0.H0_H0, R3.H0_H0 ;  /* 0x2000000009037231 */ /* 0x000fe40000040803 */
[----:B------:R-:W-:Y:S02]  /*0660*/  HFMA2 R7, R17.H0_H0, R14.H0_H0, R7.H0_H0 ;  /* 0x2000000e11077231 */ /* 0x000fe40000040807 */
[----:B----4-:R-:W-:-:S04]  /*0670*/  HFMA2 R3, R15.H0_H0, R8.H0_H0, R3.H0_H0 ;  /* 0x200000080f037231 */ /* 0x010fc80000040803 */
[----:B------:R-:W-:Y:S02]  /*0680*/  HFMA2 R3, R15.H1_H1, R8.H1_H1, R3.H0_H0 ;  /* 0x300000080f037231 */ /* 0x000fe40000040c03 */
[-C--:B-----5:R-:W-:Y:S02]  /*0690*/  HFMA2 R7, R19.H0_H0, R16.reuse.H0_H0, R7.H0_H0 ;  /* 0x2000001013077231 */ /* 0x0a0fe40000040807 */
[----:B------:R-:W-:Y:S02]  /*06a0*/  HADD2 R3, R11.H0_H0, R3.H0_H0 ;  /* 0x200000030b037230 */ /* 0x000fe40000000800 */
[----:B------:R-:W-:-:S04]  /*06b0*/  HFMA2 R7, R19.H1_H1, R16.H1_H1, R7.H0_H0 ;  /* 0x3000001013077231 */ /* 0x000fc80000040c07 */
[----:B------:R-:W-:-:S07]  /*06c0*/  HADD2 R11, R3.H0_H0, R7.H0_H0 ;  /* 0x20000007030b7230 */ /* 0x000fce0000000800 */
.L_x_4:
[----:B------:R-:W-:Y:S05]  /*06d0*/  BRA.U !UP1, `(.L_x_1) ;  /* 0x00000001093c7547 */ /* 0x000fea000b800000 */
[----:B------:R-:W0:Y:S01]  /*06e0*/  LDC.64 R4, c[0x0][0x388] ;  /* 0x0000e200ff047b82 */ /* 0x000e220000000a00 */
[----:B------:R-:W-:-:S05]  /*06f0*/  LEA R13, R13, R12, 0x7 ;  /* 0x0000000c0d0d7211 */ /* 0x000fca00078e38ff */
[----:B------:R-:W-:Y:S02]  /*0700*/  IMAD R7, R10, UR6, R13 ;  /* 0x000000060a077c24 */ /* 0x000fe4000f8e020d */
[----:B------:R-:W1:Y:S01]  /*0710*/  LDC.64 R2, c[0x0][0x380] ;  /* 0x0000e000ff027b82 */ /* 0x000e620000000a00 */
[----:B0-----:R-:W-:-:S05]  /*0720*/  IMAD.WIDE.U32 R4, R13, 0x2, R4 ;  /* 0x000000020d047825 */ /* 0x001fca00078e0004 */
[----:B------:R-:W2:Y:S01]  /*0730*/  LDG.E R0, desc[UR8][R4.64] ;  /* 0x0000000804007981 */ /* 0x000ea2000c1e1900 */
[----:B-1----:R-:W-:-:S03]  /*0740*/  IMAD.WIDE.U32 R2, R7, 0x2, R2 ;  /* 0x0000000207027825 */ /* 0x002fc600078e0002 */
[----:B------:R-:W3:Y:S04]  /*0750*/  LDG.E R6, desc[UR8][R4.64+0x4] ;  /* 0x0000040804067981 */ /* 0x000ee8000c1e1900 */
[----:B------:R-:W2:Y:S04]  /*0760*/  LDG.E R7, desc[UR8][R2.64] ;  /* 0x0000000802077981 */ /* 0x000ea8000c1e1900 */
[----:B------:R2:W3:Y:S02]  /*0770*/  LDG.E R9, desc[UR8][R2.64+0x4] ;  /* 0x0000040802097981 */ /* 0x0004e4000c1e1900 */
[----:B--2---:R-:W-:-:S04]  /*0780*/  HMUL2 R3, R7.H1_H1, R0.H1_H1 ;  /* 0x3000000007037232 */ /* 0x004fc80000000c00 */
[----:B------:R-:W-:-:S04]  /*0790*/  HFMA2 R3, R7.H0_H0, R0.H0_H0, R3.H0_H0 ;  /* 0x2000000007037231 */ /* 0x000fc80000040803 */
[----:B---3--:R-:W-:-:S04]  /*07a0*/  HFMA2 R3, R9.H0_H0, R6.H0_H0, R3.H0_H0 ;  /* 0x2000000609037231 */ /* 0x008fc80000040803 */
[----:B------:R-:W-:-:S04]  /*07b0*/  HFMA2 R3, R9.H1_H1, R6.H1_H1, R3.H0_H0 ;  /* 0x3000000609037231 */ /* 0x000fc80000040c03 */
[----:B------:R-:W-:-:S07]  /*07c0*/  HADD2 R11, R11.H0_H0, R3.H0_H0 ;  /* 0x200000030b0b7230 */ /* 0x000fce0000000800 */
.L_x_1:
[----:B------:R-:W-:Y:S02]  /*07d0*/  PRMT R11, R11, 0x5410, R11 ;  /* 0x000054100b0b7816 */ /* 0x000fe4000000000b */
[----:B-1----:R-:W-:-:S03]  /*07e0*/  ISETP.NE.AND P0, PT, R26, RZ, PT ;  /* 0x000000ff1a00720c */ /* 0x002fc60003f05270 */
[----:B------:R-:W0:Y:S02]  /*07f0*/  SHFL.BFLY PT, R0, R11, 0x10, 0x1f ;  /* 0x0e001f000b007f89 */ /* 0x000e2400000e0000 */
[----:B0-----:R-:W-:-:S05]  /*0800*/  HADD2 R0, R11.H0_H0, R0.H0_H0 ;  /* 0x200000000b007230 */ /* 0x001fca0000000800 */
        /* <DEDUP_REMOVED lines=13> */
.L_x_5:
        /* <DEDUP_REMOVED lines=10> */
.L_x_14:


//--------------------- .text._Z20hgemv_k32_f16_kernelP6__halfS0_S0_ii --------------------------
	.section	.text._Z20hgemv_k32_f16_kernelP6__halfS0_S0_ii,"ax",@progbits
	.align	128
        .global         _Z20hgemv_k32_f16_kernelP6__halfS0_S0_ii
        .type           _Z20hgemv_k32_f16_kernelP6__halfS0_S0_ii,@function
        .size           _Z20hgemv_k32_f16_kernelP6__halfS0_S0_ii,(.L_x_15 - _Z20hgemv_k32_f16_kernelP6__halfS0_S0_ii)
        .other          _Z20hgemv_k32_f16_kernelP6__halfS0_S0_ii,@"STO_CUDA_ENTRY STV_DEFAULT"
_Z20hgemv_k32_f16_kernelP6__halfS0_S0_ii:
.text._Z20hgemv_k32_f16_kernelP6__halfS0_S0_ii:
        /* <DEDUP_REMOVED lines=15> */
[----:B------:R-:W-:Y:S01]  /*00f0*/  HFMA2 R4, -RZ, RZ, 0, 0 ;  /* 0x00000000ff047431 */ /* 0x000fe200000001ff */
[----:B------:R-:W-:Y:S01]  /*0100*/  UIADD3 UR4, UPT, UPT, UR10, 0x1f, URZ ;  /* 0x0000001f0a047890 */ /* 0x000fe2000fffe0ff */
[----:B-1----:R-:W-:-:S03]  /*0110*/  LOP3.LUT R5, R2, 0x1f, RZ, 0xc0, !PT ;  /* 0x0000001f02057812 */ /* 0x002fc600078ec0ff */
[----:B------:R-:W-:-:S04]  /*0120*/  USHF.R.U32.HI UR4, URZ, 0x5, UR4 ;  /* 0x00000005ff047899 */ /* 0x000fc80008011604 */
[----:B------:R-:W-:-:S04]  /*0130*/  ULOP3.LUT UR5, UR4, 0xf, URZ, 0xc0, !UPT ;  /* 0x0000000f04057892 */ /* 0x000fc8000f8ec0ff */
[----:B------:R-:W-:Y:S01]  /*0140*/  UISETP.NE.AND UP0, UPT, UR5, URZ, UPT ;  /* 0x000000ff0500728c */ /* 0x000fe2000bf05270 */
[----:B------:R-:W-:Y:S10]  /*0150*/  BRA.U !UP1, `(.L_x_7) ;  /* 0x0000000509d87547 */ /* 0x000ff4000b800000 */
[----:B------:R-:W-:Y:S01]  /*0160*/  ULOP3.LUT UR6, UR4, 0x3fffff0, URZ, 0xc0, !UPT ;  /* 0x03fffff004067892 */ /* 0x000fe2000f8ec0ff */
[----:B------:R-:W-:Y:S01]  /*0170*/  LOP3.LUT R3, R5, 0x100, RZ, 0xfc, !PT ;  /* 0x0000010005037812 */ /* 0x000fe200078efcff */
[----:B------:R-:W-:Y:S02]  /*0180*/  IMAD R6, R0, UR10, R5 ;  /* 0x0000000a00067c24 */ /* 0x000fe4000f8e0205 */
[----:B------:R-:W-:Y:S02]  /*0190*/  UIADD3 UR7, UPT, UPT, -UR6, URZ, URZ ;  /* 0x000000ff06077290 */ /* 0x000fe4000fffe1ff */
[----:B------:R-:W-:-:S10]  /*01a0*/  MOV R4, UR6 ;  /* 0x0000000600047c02 */ /* 0x000fd40008000f00 */
.L_x_8:
[----:B------:R-:W0:Y:S01]  /*01b0*/  LDC.64 R16, c[0x0][0x380] ;  /* 0x0000e000ff107b82 */ /* 0x000e220000000a00 */
[----:B------:R-:W-:-:S07]  /*01c0*/  IADD3 R9, PT, PT, R3, -0x100, RZ ;  /* 0xffffff0003097810 */ /* 0x000fce0007ffe0ff */
[----:B------:R-:W1:Y:S01]  /*01d0*/  LDC.64 R14, c[0x0][0x388] ;  /* 0x0000e200ff0e7b82 */ /* 0x000e620000000a00 */
[----:B0-----:R-:W-:-:S06]  /*01e0*/  IMAD.WIDE.U32 R10, R6, 0x2, R16 ;  /* 0x00000002060a7825 */ /* 0x001fcc00078e0010 */
[----:B------:R0:W2:Y:S01]  /*01f0*/  LDG.E.U16 R10, desc[UR8][R10.64] ;  /* 0x000000080a0a7981 */ /* 0x0000a2000c1e1500 */
[----:B-1----:R-:W-:-:S05]  /*0200*/  IMAD.WIDE.U32 R8, R9, 0x2, R14 ;  /* 0x0000000209087825 */ /* 0x002fca00078e000e */
[----:B------:R-:W2:Y:S01]  /*0210*/  LDG.E.U16 R13, desc[UR8][R8.64] ;  /* 0x00000008080d7981 */ /* 0x000ea2000c1e1500 */
[C---:B------:R-:W-:Y:S02]  /*0220*/  IADD3 R19, PT, PT, R6.reuse, 0x20, RZ ;  /* 0x0000002006137810 */ /* 0x040fe40007ffe0ff */
[C---:B------:R-:W-:Y:S01]  /*0230*/  IADD3 R21, PT, PT, R6.reuse, 0x40, RZ ;  /* 0x0000004006157810 */ /* 0x040fe20007ffe0ff */
[----:B------:R-:W3:Y:S01]  /*0240*/  LDG.E.U16 R22, desc[UR8][R8.64+0x40] ;  /* 0x0000400808167981 */ /* 0x000ee2000c1e1500 */
[C---:B------:R-:W-:Y:S01]  /*0250*/  IADD3 R23, PT, PT, R6.reuse, 0x60, RZ ;  /* 0x0000006006177810 */ /* 0x040fe20007ffe0ff */
[--C-:B------:R-:W-:Y:S01]  /*0260*/  IMAD.WIDE.U32 R18, R19, 0x2, R16.reuse ;  /* 0x0000000213127825 */ /* 0x100fe200078e0010 */
[----:B------:R-:W-:Y:S01]  /*0270*/  IADD3 R25, PT, PT, R6, 0x80, RZ ;  /* 0x0000008006197810 */ /* 0x000fe20007ffe0ff */
[----:B------:R-:W4:Y:S01]  /*0280*/  LDG.E.U16 R28, desc[UR8][R8.64+0x80] ;  /* 0x00008008081c7981 */ /* 0x000f22000c1e1500 */
[----:B0-----:R-:W-:Y:S01]  /*0290*/  IADD3 R11, PT, PT, R3, -0xa0, RZ ;  /* 0xffffff60030b7810 */ /* 0x001fe20007ffe0ff */
[----:B------:R-:W-:-:S02]  /*02a0*/  IMAD.WIDE.U32 R20, R21, 0x2, R16 ;  /* 0x0000000215147825 */ /* 0x000fc400078e0010 */
[----:B------:R0:W3:Y:S01]  /*02b0*/  LDG.E.U16 R29, desc[UR8][R18.64] ;  /* 0x00000008121d7981 */ /* 0x0000e2000c1e1500 */
[C---:B------:R-:W-:Y:S01]  /*02c0*/  IADD3 R12, PT, PT, R6.reuse, 0xc0, RZ ;  /* 0x000000c0060c7810 */ /* 0x040fe20007ffe0ff */
[--C-:B------:R-:W-:Y:S02]  /*02d0*/  IMAD.WIDE.U32 R24, R25, 0x2, R16.reuse ;  /* 0x0000000219187825 */ /* 0x100fe400078e0010 */
[----:B------:R1:W4:Y:S02]  /*02e0*/  LDG.E.U16 R27, desc[UR8][R20.64] ;  /* 0x00000008141b7981 */ /* 0x000324000c1e1500 */
[----:B0-----:R-:W-:Y:S01]  /*02f0*/  IMAD.WIDE.U32 R18, R23, 0x2, R16 ;  /* 0x0000000217127825 */ /* 0x001fe200078e0010 */
[----:B------:R-:W-:Y:S01]  /*0300*/  IADD3 R23, PT, PT, R3, -0x80, RZ ;  /* 0xffffff8003177810 */ /* 0x000fe20007ffe0ff */
[----:B------:R-:W5:Y:S02]  /*0310*/  LDG.E.U16 R24, desc[UR8][R24.64] ;  /* 0x0000000818187981 */ /* 0x000f64000c1e1500 */
[----:B-1----:R-:W-:Y:S01]  /*0320*/  IMAD.WIDE.U32 R20, R11, 0x2, R14 ;  /* 0x000000020b147825 */ /* 0x002fe200078e000e */
[----:B------:R-:W-:Y:S01]  /*0330*/  IADD3 R11, PT, PT, R6, 0xa0, RZ ;  /* 0x000000a0060b7810 */ /* 0x000fe20007ffe0ff */
[----:B------:R0:W5:Y:S02]  /*0340*/  LDG.E.U16 R26, desc[UR8][R18.64] ;  /* 0x00000008121a7981 */ /* 0x000164000c1e1500 */
[----:B------:R-:W-:Y:S01]  /*0350*/  IMAD.WIDE.U32 R8, R12, 0x2, R16 ;  /* 0x000000020c087825 */ /* 0x000fe200078e0010 */
[----:B------:R-:W-:-:S05]  /*0360*/  IADD3 R12, PT, PT, R3, -0x40, RZ ;  /* 0xffffffc0030c7810 */ /* 0x000fca0007ffe0ff */
[----:B------:R-:W5:Y:S01]  /*0370*/  LDG.E.U16 R9, desc[UR8][R8.64] ;  /* 0x0000000808097981 */ /* 0x000f62000c1e1500 */
[----:B0-----:R-:W-:-:S03]  /*0380*/  IMAD.WIDE.U32 R18, R23, 0x2, R14 ;  /* 0x0000000217127825 */ /* 0x001fc600078e000e */
[----:B------:R-:W5:Y:S04]  /*0390*/  LDG.E.U16 R23, desc[UR8][R20.64] ;  /* 0x0000000814177981 */ /* 0x000f68000c1e1500 */
[----:B------:R0:W5:Y:S02]  /*03a0*/  LDG.E.U16 R25, desc[UR8][R18.64] ;  /* 0x0000000812197981 */ /* 0x000164000c1e1500 */
[----:B0-----:R-:W-:-:S04]  /*03b0*/  IMAD.WIDE.U32 R18, R12, 0x2, R14 ;  /* 0x000000020c127825 */ /* 0x001fc800078e000e */
[----:B--2---:R-:W-:Y:S01]  /*03c0*/  HFMA2 R13, R10.H0_H0, R13.H0_H0, R7.H0_H0 ;  /* 0x2000000d0a0d7231 */ /* 0x004fe20000040807 */
[----:B------:R-:W-:Y:S01]  /*03d0*/  IADD3 R7, PT, PT, R3, -0x60, RZ ;  /* 0xffffffa003077810 */ /* 0x000fe20007ffe0ff */
[----:B------:R-:W-:-:S04]  /*03e0*/  IMAD.WIDE.U32 R10, R11, 0x2, R16 ;  /* 0x000000020b0a7825 */ /* 0x000fc800078e0010 */
[----:B------:R-:W-:Y:S02]  /*03f0*/  IMAD.WIDE.U32 R20, R7, 0x2, R14 ;  /* 0x0000000207147825 */ /* 0x000fe400078e000e */
[----:B------:R-:W2:Y:S01]  /*0400*/  LDG.E.U16 R11, desc[UR8][R10.64] ;  /* 0x000000080a0b7981 */ /* 0x000ea2000c1e1500 */
[----:B------:R-:W-:-:S03]  /*0410*/  IADD3 R7, PT, PT, R6, 0xe0, RZ ;  /* 0x000000e006077810 */ /* 0x000fc60007ffe0ff */
[----:B------:R0:W2:Y:S04]  /*0420*/  LDG.E.U16 R12, desc[UR8][R20.64] ;  /* 0x00000008140c7981 */ /* 0x0000a8000c1e1500 */
[----:B------:R1:W2:Y:S01]  /*0430*/  LDG.E.U16 R10, desc[UR8][R18.64] ;  /* 0x00000008120a7981 */ /* 0x0002a2000c1e1500 */
[----:B0-----:R-:W-:-:S05]  /*0440*/  IMAD.WIDE.U32 R20, R7, 0x2, R16 ;  /* 0x0000000207147825 */ /* 0x001fca00078e0010 */
[----:B------:R-:W2:Y:S01]  /*0450*/  LDG.E.U16 R7, desc[UR8][R20.64] ;  /* 0x0000000814077981 */ /* 0x000ea2000c1e1500 */
[----:B-1----:R-:W-:-:S05]  /*0460*/  IADD3 R19, PT, PT, R3, -0x20, RZ ;  /* 0xffffffe003137810 */ /* 0x002fca0007ffe0ff */
[----:B------:R-:W-:-:S05]  /*0470*/  IMAD.WIDE.U32 R18, R19, 0x2, R14 ;  /* 0x0000000213127825 */ /* 0x000fca00078e000e */
[----:B------:R0:W2:Y:S01]  /*0480*/  LDG.E.U16 R8, desc[UR8][R18.64] ;  /* 0x0000000812087981 */ /* 0x0000a2000c1e1500 */
[----:B---3--:R-:W-:Y:S01]  /*0490*/  HFMA2 R13, R29.H0_H0, R22.H0_H0, R13.H0_H0 ;  /* 0x200000161d0d7231 */ /* 0x008fe2000004080d */
[----:B------:R-:W-:-:S03]  /*04a0*/  IADD3 R29, PT, PT, R6, 0x100, RZ ;  /* 0x00000100061d7810 */ /* 0x000fc60007ffe0ff */
[----:B----4-:R-:W-:Y:S01]  /*04b0*/  HFMA2 R13, R27.H0_H0, R28.H0_H0, R13.H0_H0 ;  /* 0x2000001c1b0d7231 */ /* 0x010fe2000004080d */
[----:B------:R-:W-:-:S03]  /*04c0*/  IADD3 R27, PT, PT, R6, 0x120, RZ ;  /* 0x00000120061b7810 */ /* 0x000fc60007ffe0ff */
[----:B-----5:R-:W-:Y:S02]  /*04d0*/  HFMA2 R13, R26.H0_H0, R23.H0_H0, R13.H0_H0 ;  /* 0x200000171a0d7231 */ /* 0x020fe4000004080d */
[----:B------:R-:W-:Y:S01]  /*04e0*/  IMAD.WIDE.U32 R28, R29, 0x2, R16 ;  /* 0x000000021d1c7825 */ /* 0x000fe200078e0010 */
[----:B0-----:R-:W-:-:S03]  /*04f0*/  IADD3 R19, PT, PT, R6, 0x180, RZ ;  /* 0x0000018006137810 */ /* 0x001fc60007ffe0ff */
[----:B------:R-:W-:Y:S02]  /*0500*/  HFMA2 R13, R24.H0_H0, R25.H0_H0, R13.H0_H0 ;  /* 0x20000019180d7231 */ /* 0x000fe4000004080d */
[--C-:B------:R-:W-:Y:S01]  /*0510*/  IMAD.WIDE.U32 R26, R27, 0x2, R16.reuse ;  /* 0x000000021b1a7825 */ /* 0x100fe200078e0010 */
[----:B------:R0:W3:Y:S03]  /*0520*/  LDG.E.U16 R24, desc[UR8][R28.64] ;  /* 0x000000081c187981 */ /* 0x0000e6000c1e1500 */
[--C-:B------:R-:W-:Y:S01]  /*0530*/  IMAD.WIDE.U32 R18, R19, 0x2, R16.reuse ;  /* 0x0000000213127825 */ /* 0x100fe200078e0010 */
[C---:B------:R-:W-:Y:S01]  /*0540*/  IADD3 R23, PT, PT, R6.reuse, 0x140, RZ ;  /* 0x0000014006177810 */ /* 0x040fe20007ffe0ff */
[----:B------:R1:W4:Y:S01]  /*0550*/  LDG.E.U16 R25, desc[UR8][R26.64] ;  /* 0x000000081a197981 */ /* 0x000322000c1e1500 */
[C---:B------:R-:W-:Y:S02]  /*0560*/  IADD3 R21, PT, PT, R6.reuse, 0x160, RZ ;  /* 0x0000016006157810 */ /* 0x040fe40007ffe0ff */
[----:B0-----:R-:W-:Y:S01]  /*0570*/  IADD3 R29, PT, PT, R6, 0x1a0, RZ ;  /* 0x000001a0061d7810 */ /* 0x001fe20007ffe0ff */
[----:B------:R-:W-:-:S04]  /*0580*/  IMAD.WIDE.U32 R22, R23, 0x2, R16 ;  /* 0x0000000217167825 */ /* 0x000fc800078e0010 */
[----:B------:R-:W-:Y:S02]  /*0590*/  IMAD.WIDE.U32 R28, R29, 0x2, R16 ;  /* 0x000000021d1c7825 */ /* 0x000fe400078e0010 */
[----:B------:R-:W5:Y:S02]  /*05a0*/  LDG.E.U16 R23, desc[UR8][R22.64] ;  /* 0x0000000816177981 */ /* 0x000f64000c1e1500 */
[----:B-1----:R-:W-:-:S04]  /*05b0*/  IMAD.WIDE.U32 R26, R3, 0x2, R14 ;  /* 0x00000002031a7825 */ /* 0x002fc800078e000e */
[----:B------:R-:W-:Y:S02]  /*05c0*/  IMAD.WIDE.U32 R20, R21, 0x2, R16 ;  /* 0x0000000215147825 */ /* 0x000fe400078e0010 */
[----:B------:R0:W3:Y:S04]  /*05d0*/  LDG.E.U16 R26, desc[UR8][R26.64] ;  /* 0x000000081a1a7981 */ /* 0x0000e8000c1e1500 */
[----:B------:R-:W5:Y:S01]  /*05e0*/  LDG.E.U16 R21, desc[UR8][R20.64] ;  /* 0x0000000814157981 */ /* 0x000f62000c1e1500 */
[C---:B0-----:R-:W-:Y:S01]  /*05f0*/  IADD3 R27, PT, PT, R3.reuse, 0xa0, RZ ;  /* 0x000000a0031b7810 */ /* 0x041fe20007ffe0ff */
[----:B--2---:R-:W-:Y:S01]  /*0600*/  HFMA2 R11, R11.H0_H0, R12.H0_H0, R13.H0_H0 ;  /* 0x2000000c0b0b7231 */ /* 0x004fe2000004080d */
[----:B------:R-:W-:Y:S01]  /*0610*/  IADD3 R12, PT, PT, R3, 0x20, RZ ;  /* 0x00000020030c7810 */ /* 0x000fe20007ffe0ff */
[----:B------:R0:W2:Y:S02]  /*0620*/  LDG.E.U16 R13, desc[UR8][R18.64] ;  /* 0x00000008120d7981 */ /* 0x0000a4000c1e1500 */
[----:B------:R-:W-:-:S02]  /*0630*/  HFMA2 R9, R9.H0_H0, R10.H0_H0, R11.H0_H0 ;  /* 0x2000000a09097231 */ /* 0x000fc4000004080b */
[----:B------:R1:W2:Y:S01]  /*0640*/  LDG.E.U16 R11, desc[UR8][R28.64] ;  /* 0x000000081c0b7981 */ /* 0x0002a2000c1e1500 */
[--C-:B0-----:R-:W-:Y:S01]  /*0650*/  IMAD.WIDE.U32 R18, R12, 0x2, R14.reuse ;  /* 0x000000020c127825 */ /* 0x101fe200078e000e */
[C---:B------:R-:W-:Y:S02]  /*0660*/  IADD3 R12, PT, PT, R3.reuse, 0x40, RZ ;  /* 0x00000040030c7810 */ /* 0x040fe40007ffe0ff */
[----:B------:R-:W-:Y:S02]  /*0670*/  IADD3 R10, PT, PT, R3, 0x60, RZ ;  /* 0x00000060030a7810 */ /* 0x000fe40007ffe0ff */
[----:B------:R0:W4:Y:S01]  /*0680*/  LDG.E.U16 R22, desc[UR8][R18.64] ;  /* 0x0000000812167981 */ /* 0x000122000c1e1500 */
[----:B-1----:R-:W-:-:S05]  /*0690*/  IMAD.WIDE.U32 R28, R12, 0x2, R14 ;  /* 0x000000020c1c7825 */ /* 0x002fca00078e000e */
[----:B------:R1:W5:Y:S01]  /*06a0*/  LDG.E.U16 R20, desc[UR8][R28.64] ;  /* 0x000000081c147981 */ /* 0x000362000c1e1500 */
[----:B------:R-:W-:Y:S01]  /*06b0*/  HFMA2 R7, R7.H0_H0, R8.H0_H0, R9.H0_H0 ;  /* 0x2000000807077231 */ /* 0x000fe20000040809 */
[----:B------:R-:W-:Y:S01]  /*06c0*/  IADD3 R9, PT, PT, R6, 0x1c0, RZ ;  /* 0x000001c006097810 */ /* 0x000fe20007ffe0ff */
[----:B0-----:R-:W-:Y:S01]  /*06d0*/  IMAD.WIDE.U32 R18, R10, 0x2, R14 ;  /* 0x000000020a127825 */ /* 0x001fe200078e000e */
[----:B------:R-:W-:-:S03]  /*06e0*/  IADD3 R10, PT, PT, R3, 0x80, RZ ;  /* 0x00000080030a7810 */ /* 0x000fc60007ffe0ff */
[----:B------:R-:W-:Y:S01]  /*06f0*/  IMAD.WIDE.U32 R8, R9, 0x2, R16 ;  /* 0x0000000209087825 */ /* 0x000fe200078e0010 */
[----:B------:R0:W2:Y:S03]  /*0700*/  LDG.E.U16 R12, desc[UR8][R18.64] ;  /* 0x00000008120c7981 */ /* 0x0000a6000c1e1500 */
[--C-:B-1----:R-:W-:Y:S02]  /*0710*/  IMAD.WIDE.U32 R28, R27, 0x2, R14.reuse ;  /* 0x000000021b1c7825 */ /* 0x102fe400078e000e */
[----:B------:R-:W2:Y:S01]  /*0720*/  LDG.E.U16 R9, desc[UR8][R8.64] ;  /* 0x0000000808097981 */ /* 0x000ea2000c1e1500 */
[----:B------:R-:W-:Y:S01]  /*0730*/  IADD3 R27, PT, PT, R3, 0xc0, RZ ;  /* 0x000000c0031b7810 */ /* 0x000fe20007ffe0ff */
[----:B0-----:R-:W-:Y:S02]  /*0740*/  IMAD.WIDE.U32 R18, R10, 0x2, R14 ;  /* 0x000000020a127825 */ /* 0x001fe400078e000e */
[----:B------:R0:W2:Y:S04]  /*0750*/  LDG.E.U16 R8, desc[UR8][R28.64] ;  /* 0x000000081c087981 */ /* 0x0000a8000c1e1500 */
[----:B------:R1:W2:Y:S01]  /*0760*/  LDG.E.U16 R10, desc[UR8][R18.64] ;  /* 0x00000008120a7981 */ /* 0x0002a2000c1e1500 */
[----:B0-----:R-:W-:-:S05]  /*0770*/  IADD3 R29, PT, PT, R6, 0x1e0, RZ ;  /* 0x000001e0061d7810 */ /* 0x001fca0007ffe0ff */
[----:B------:R-:W-:Y:S01]  /*0780*/  IMAD.WIDE.U32 R16, R29, 0x2, R16 ;  /* 0x000000021d107825 */ /* 0x000fe200078e0010 */
[----:B------:R-:W-:-:S03]  /*0790*/  IADD3 R29, PT, PT, R3, 0xe0, RZ ;  /* 0x000000e0031d7810 */ /* 0x000fc60007ffe0ff */
[--C-:B-1----:R-:W-:Y:S02]  /*07a0*/  IMAD.WIDE.U32 R18, R27, 0x2, R14.reuse ;  /* 0x000000021b127825 */ /* 0x102fe400078e000e */
[----:B------:R-:W2:Y:S02]  /*07b0*/  LDG.E.U16 R17, desc[UR8][R16.64] ;  /* 0x0000000810117981 */ /* 0x000ea4000c1e1500 */
[----:B------:R-:W-:Y:S02]  /*07c0*/  IMAD.WIDE.U32 R14, R29, 0x2, R14 ;  /* 0x000000021d0e7825 */ /* 0x000fe400078e000e */
[----:B------:R-:W2:Y:S04]  /*07d0*/  LDG.E.U16 R27, desc[UR8][R18.64] ;  /* 0x00000008121b7981 */ /* 0x000ea8000c1e1500 */
[----:B------:R-:W2:Y:S01]  /*07e0*/  LDG.E.U16 R14, desc[UR8][R14.64] ;  /* 0x000000080e0e7981 */ /* 0x000ea2000c1e1500 */
[----:B---3--:R-:W-:Y:S01]  /*07f0*/  HFMA2 R7, R24.H0_H0, R26.H0_H0, R7.H0_H0 ;  /* 0x2000001a18077231 */ /* 0x008fe20000040807 */
[----:B------:R-:W-:-:S04]  /*0800*/  UIADD3 UR7, UPT, UPT, UR7, 0x10, URZ ;  /* 0x0000001007077890 */ /* 0x000fc8000fffe0ff */
[----:B------:R-:W-:Y:S01]  /*0810*/  UISETP.NE.AND UP1, UPT, UR7, URZ, UPT ;  /* 0x000000ff0700728c */ /* 0x000fe2000bf25270 */
[----:B------:R-:W-:Y:S02]  /*0820*/  IADD3 R6, PT, PT, R6, 0x200, RZ ;  /* 0x0000020006067810 */ /* 0x000fe40007ffe0ff */
[----:B------:R-:W-:Y:S01]  /*0830*/  IADD3 R3, PT, PT, R3, 0x200, RZ ;  /* 0x0000020003037810 */ /* 0x000fe20007ffe0ff */
[----:B----4-:R-:W-:-:S04]  /*0840*/  HFMA2 R7, R25.H0_H0, R22.H0_H0, R7.H0_H0 ;  /* 0x2000001619077231 */ /* 0x010fc80000040807 */
[----:B-----5:R-:W-:-:S04]  /*0850*/  HFMA2 R7, R23.H0_H0, R20.H0_H0, R7.H0_H0 ;  /* 0x2000001417077231 */ /* 0x020fc80000040807 */
[----:B--2---:R-:W-:-:S04]  /*0860*/  HFMA2 R7, R21.H0_H0, R12.H0_H0, R7.H0_H0 ;  /* 0x2000000c15077231 */ /* 0x004fc80000040807 */
[----:B------:R-:W-:-:S04]  /*0870*/  HFMA2 R7, R13.H0_H0, R10.H0_H0, R7.H0_H0 ;  /* 0x2000000a0d077231 */ /* 0x000fc80000040807 */
[----:B------:R-:W-:-:S04]  /*0880*/  HFMA2 R7, R11.H0_H0, R8.H0_H0, R7.H0_H0 ;  /* 0x200000080b077231 */ /* 0x000fc80000040807 */
[----:B------:R-:W-:-:S04]  /*0890*/  HFMA2 R7, R9.H0_H0, R27.H0_H0, R7.H0_H0 ;  /* 0x2000001b09077231 */ /* 0x000fc80000040807 */
[----:B------:R-:W-:Y:S01]  /*08a0*/  HFMA2 R7, R17.H0_H0, R14.H0_H0, R7.H0_H0 ;  /* 0x2000000e11077231 */ /* 0x000fe20000040807 */
[----:B------:R-:W-:Y:S06]  /*08b0*/  BRA.U UP1, `(.L_x_8) ;  /* 0xfffffff9013c7547 */ /* 0x000fec000b83ffff */
.L_x_7:
[----:B------:R-:W-:Y:S05]  /*08c0*/  BRA.U !UP0, `(.L_x_6) ;  /* 0x0000000508c47547 */ /* 0x000fea000b800000 */
[----:B------:R-:W-:Y:S02]  /*08d0*/  UISETP.GE.U32.AND UP0, UPT, UR5, 0x8, UPT ;  /* 0x000000080500788c */ /* 0x000fe4000bf06070 */
[----:B------:R-:W-:-:S04]  /*08e0*/  ULOP3.LUT UR6, UR4, 0x7, URZ, 0xc0, !UPT ;  /* 0x0000000704067892 */ /* 0x000fc8000f8ec0ff */
[----:B------:R-:W-:-:S03]  /*08f0*/  UISETP.NE.AND UP1, UPT, UR6, URZ, UPT ;  /* 0x000000ff0600728c */ /* 0x000fc6000bf25270 */
[----:B------:R-:W-:Y:S08]  /*0900*/  BRA.U !UP0, `(.L_x_9) ;  /* 0x0000000108b87547 */ /* 0x000ff0000b800000 */
[----:B------:R-:W0:Y:S01]  /*0910*/  LDCU UR5, c[0x0][0x39c] ;  /* 0x00007380ff0577ac */ /* 0x000e220008000800 */
[----:B------:R-:W1:Y:S01]  /*0920*/  LDC.64 R10, c[0x0][0x380] ;  /* 0x0000e000ff0a7b82 */ /* 0x000e620000000a00 */
[----:B------:R-:W-:-:S07]  /*0930*/  LEA R3, R4, R5, 0x5 ;  /* 0x0000000504037211 */ /* 0x000fce00078e28ff */
[----:B------:R-:W2:Y:S01]  /*0940*/  LDC.64 R8, c[0x0][0x388] ;  /* 0x0000e200ff087b82 */ /* 0x000ea20000000a00 */
[----:B0-----:R-:W-:-:S05]  /*0950*/  IMAD R17, R0, UR5, R3 ;  /* 0x0000000500117c24 */ /* 0x001fca000f8e0203 */
[C---:B------:R-:W-:Y:S01]  /*0960*/  IADD3 R15, PT, PT, R17.reuse, 0x20, RZ ;  /* 0x00000020110f7810 */ /* 0x040fe20007ffe0ff */
[C---:B-1----:R-:W-:Y:S01]  /*0970*/  IMAD.WIDE.U32 R12, R17.reuse, 0x2, R10 ;  /* 0x00000002110c7825 */ /* 0x042fe200078e000a */
[----:B------:R-:W-:-:S03]  /*0980*/  IADD3 R27, PT, PT, R17, 0x40, RZ ;  /* 0x00000040111b7810 */ /* 0x000fc60007ffe0ff */
[----:B------:R-:W-:-:S04]  /*0990*/  IMAD.WIDE.U32 R14, R15, 0x2, R10 ;  /* 0x000000020f0e7825 */ /* 0x000fc800078e000a */
[----:B--2---:R-:W-:Y:S01]  /*09a0*/  IMAD.WIDE.U32 R8, R3, 0x2, R8 ;  /* 0x0000000203087825 */ /* 0x004fe200078e0008 */
[----:B------:R-:W-:Y:S01]  /*09b0*/  IADD3 R19, PT, PT, R17, 0x60, RZ ;  /* 0x0000006011137810 */ /* 0x000fe20007ffe0ff */
[----:B------:R0:W2:Y:S04]  /*09c0*/  LDG.E.U16 R3, desc[UR8][R12.64] ;  /* 0x000000080c037981 */ /* 0x0000a8000c1e1500 */
[----:B------:R-:W2:Y:S01]  /*09d0*/  LDG.E.U16 R6, desc[UR8][R8.64] ;  /* 0x0000000808067981 */ /* 0x000ea2000c1e1500 */
[--C-:B------:R-:W-:Y:S01]  /*09e0*/  IMAD.WIDE.U32 R26, R27, 0x2, R10.reuse ;  /* 0x000000021b1a7825 */ /* 0x100fe200078e000a */
[----:B------:R-:W-:Y:S02]  /*09f0*/  IADD3 R25, PT, PT, R17, 0x80, RZ ;  /* 0x0000008011197810 */ /* 0x000fe40007ffe0ff */
[----:B------:R1:W3:Y:S01]  /*0a00*/  LDG.E.U16 R21, desc[UR8][R14.64] ;  /* 0x000000080e157981 */ /* 0x0002e2000c1e1500 */
[----:B------:R-:W-:-:S03]  /*0a10*/  IMAD.WIDE.U32 R18, R19, 0x2, R10 ;  /* 0x0000000213127825 */ /* 0x000fc600078e000a */
[----:B------:R-:W3:Y:S01]  /*0a20*/  LDG.E.U16 R20, desc[UR8][R8.64+0x40] ;  /* 0x0000400808147981 */ /* 0x000ee2000c1e1500 */
[----:B------:R-:W-:Y:S01]  /*0a30*/  IADD3 R29, PT, PT, R17, 0xa0, RZ ;  /* 0x000000a0111d7810 */ /* 0x000fe20007ffe0ff */
[--C-:B0-----:R-:W-:Y:S02]  /*0a40*/  IMAD.WIDE.U32 R12, R25, 0x2, R10.reuse ;  /* 0x00000002190c7825 */ /* 0x101fe400078e000a */
[----:B------:R-:W4:Y:S04]  /*0a50*/  LDG.E.U16 R23, desc[UR8][R26.64] ;  /* 0x000000081a177981 */ /* 0x000f28000c1e1500 */
[----:B------:R-:W4:Y:S01]  /*0a60*/  LDG.E.U16 R22, desc[UR8][R8.64+0x80] ;  /* 0x0000800808167981 */ /* 0x000f22000c1e1500 */
[----:B------:R-:W-:Y:S01]  /*0a70*/  IADD3 R16, PT, PT, R17, 0xc0, RZ ;  /* 0x000000c011107810 */ /* 0x000fe20007ffe0ff */
[----:B-1----:R-:W-:-:S02]  /*0a80*/  IMAD.WIDE.U32 R14, R29, 0x2, R10 ;  /* 0x000000021d0e7825 */ /* 0x002fc400078e000a */
[----:B------:R-:W5:Y:S04]  /*0a90*/  LDG.E.U16 R19, desc[UR8][R18.64] ;  /* 0x0000000812137981 */ /* 0x000f68000c1e1500 */
[----:B------:R-:W5:Y:S01]  /*0aa0*/  LDG.E.U16 R24, desc[UR8][R8.64+0xc0] ;  /* 0x0000c00808187981 */ /* 0x000f62000c1e1500 */
[----:B------:R-:W-:Y:S01]  /*0ab0*/  IADD3 R29, PT, PT, R17, 0xe0, RZ ;  /* 0x000000e0111d7810 */ /* 0x000fe20007ffe0ff */
[--C-:B------:R-:W-:Y:S02]  /*0ac0*/  IMAD.WIDE.U32 R16, R16, 0x2, R10.reuse ;  /* 0x0000000210107825 */ /* 0x100fe400078e000a */
[----:B------:R-:W5:Y:S04]  /*0ad0*/  LDG.E.U16 R13, desc[UR8][R12.64] ;  /* 0x000000080c0d7981 */ /* 0x000f68000c1e1500 */
[----:B------:R-:W5:Y:S01]  /*0ae0*/  LDG.E.U16 R25, desc[UR8][R8.64+0x100] ;  /* 0x0001000808197981 */ /* 0x000f62000c1e1500 */
[----:B------:R-:W-:-:S03]  /*0af0*/  IMAD.WIDE.U32 R10, R29, 0x2, R10 ;  /* 0x000000021d0a7825 */ /* 0x000fc600078e000a */
[----:B------:R-:W5:Y:S04]  /*0b00*/  LDG.E.U16 R15, desc[UR8][R14.64] ;  /* 0x000000080e0f7981 */ /* 0x000f68000c1e1500 */
[----:B------:R-:W5:Y:S04]  /*0b10*/  LDG.E.U16 R26, desc[UR8][R8.64+0x140] ;  /* 0x00014008081a7981 */ /* 0x000f68000c1e1500 */
[----:B------:R-:W5:Y:S04]  /*0b20*/  LDG.E.U16 R17, desc[UR8][R16.64] ;  /* 0x0000000810117981 */ /* 0x000f68000c1e1500 */
[----:B------:R-:W5:Y:S04]  /*0b30*/  LDG.E.U16 R18, desc[UR8][R8.64+0x180] ;  /* 0x0001800808127981 */ /* 0x000f68000c1e1500 */
[----:B------:R-:W5:Y:S04]  /*0b40*/  LDG.E.U16 R27, desc[UR8][R8.64+0x1c0] ;  /* 0x0001c008081b7981 */ /* 0x000f68000c1e1500 */
[----:B------:R3:W5:Y:S01]  /*0b50*/  LDG.E.U16 R10, desc[UR8][R10.64] ;  /* 0x000000080a0a7981 */ /* 0x000762000c1e1500 */
[----:B------:R-:W-:Y:S01]  /*0b60*/  IADD3 R4, PT, PT, R4, 0x8, RZ ;  /* 0x0000000804047810 */ /* 0x000fe20007ffe0ff */
[----:B--2---:R-:W-:-:S04]  /*0b70*/  HFMA2 R3, R3.H0_H0, R6.H0_H0, R7.H0_H0 ;  /* 0x2000000603037231 */ /* 0x004fc80000040807 */
[----:B---3--:R-:W-:-:S04]  /*0b80*/  HFMA2 R11, R21.H0_H0, R20.H0_H0, R3.H0_H0 ;  /* 0x20000014150b7231 */ /* 0x008fc80000040803 */
[----:B----4-:R-:W-:-:S04]  /*0b90*/  HFMA2 R12, R23.H0_H0, R22.H0_H0, R11.H0_H0 ;  /* 0x20000016170c7231 */ /* 0x010fc8000004080b */
[----:B-----5:R-:W-:-:S04]  /*0ba0*/  HFMA2 R12, R19.H0_H0, R24.H0_H0, R12.H0_H0 ;  /* 0x20000018130c7231 */ /* 0x020fc8000004080c */
[----:B------:R-:W-:-:S04]  /*0bb0*/  HFMA2 R13, R13.H0_H0, R25.H0_H0, R12.H0_H0 ;  /* 0x200000190d0d7231 */ /* 0x000fc8000004080c */
[----:B------:R-:W-:-:S04]  /*0bc0*/  HFMA2 R9, R15.H0_H0, R26.H0_H0, R13.H0_H0 ;  /* 0x2000001a0f097231 */ /* 0x000fc8000004080d */
[----:B------:R-:W-:-:S04]  /*0bd0*/  HFMA2 R9, R17.H0_H0, R18.H0_H0, R9.H0_H0 ;  /* 0x2000001211097231 */ /* 0x000fc80000040809 */
[----:B------:R-:W-:-:S07]  /*0be0*/  HFMA2 R7, R10.H0_H0, R27.H0_H0, R9.H0_H0 ;  /* 0x2000001b0a077231 */ /* 0x000fce0000040809 */
.L_x_9:
[----:B------:R-:W-:Y:S05]  /*0bf0*/  BRA.U !UP1, `(.L_x_6) ;  /* 0x0000000109f87547 */ /* 0x000fea000b800000 */
[----:B------:R-:W-:Y:S02]  /*0c00*/  UISETP.GE.U32.AND UP0, UPT, UR6, 0x4, UPT ;  /* 0x000000040600788c */ /* 0x000fe4000bf06070 */
[----:B------:R-:W-:-:S04]  /*0c10*/  ULOP3.LUT UR4, UR4, 0x3, URZ, 0xc0, !UPT ;  /* 0x0000000304047892 */ /* 0x000fc8000f8ec0ff */
[----:B------:R-:W-:-:S03]  /*0c20*/  UISETP.NE.AND UP1, UPT, UR4, URZ, UPT ;  /* 0x000000ff0400728c */ /* 0x000fc6000bf25270 */
[----:B------:R-:W-:Y:S08]  /*0c30*/  BRA.U !UP0, `(.L_x_10) ;  /* 0x0000000108807547 */ /* 0x000ff0000b800000 */
[----:B------:R-:W0:Y:S01]  /*0c40*/  LDC.64 R8, c[0x0][0x380] ;  /* 0x0000e000ff087b82 */ /* 0x000e220000000a00 */
[----:B------:R-:W1:Y:S01]  /*0c50*/  LDCU UR5, c[0x0][0x39c] ;  /* 0x00007380ff0577ac */ /* 0x000e620008000800 */
[----:B------:R-:W-:-:S04]  /*0c60*/  LEA R25, R4, R5, 0x5 ;  /* 0x0000000504197211 */ /* 0x000fc800078e28ff */
[C---:B------:R-:W-:Y:S02]  /*0c70*/  IADD3 R21, PT, PT, R25.reuse, 0x20, RZ ;  /* 0x0000002019157810 */ /* 0x040fe40007ffe0ff */
[----:B------:R-:W2:Y:S01]  /*0c80*/  LDC.64 R12, c[0x0][0x388] ;  /* 0x0000e200ff0c7b82 */ /* 0x000ea20000000a00 */
[----:B------:R-:W-:Y:S01]  /*0c90*/  IADD3 R17, PT, PT, R25, 0x40, RZ ;  /* 0x0000004019117810 */ /* 0x000fe20007ffe0ff */
[----:B-1----:R-:W-:-:S05]  /*0ca0*/  IMAD R11, R0, UR5, R25 ;  /* 0x00000005000b7c24 */ /* 0x002fca000f8e0219 */
[C---:B------:R-:W-:Y:S01]  /*0cb0*/  IADD3 R15, PT, PT, R11.reuse, 0x20, RZ ;  /* 0x000000200b0f7810 */ /* 0x040fe20007ffe0ff */
[C---:B0-----:R-:W-:Y:S01]  /*0cc0*/  IMAD.WIDE.U32 R18, R11.reuse, 0x2, R8 ;  /* 0x000000020b127825 */ /* 0x041fe200078e0008 */
[----:B------:R-:W-:-:S03]  /*0cd0*/  IADD3 R27, PT, PT, R11, 0x40, RZ ;  /* 0x000000400b1b7810 */ /* 0x000fc60007ffe0ff */
[----:B------:R-:W-:-:S04]  /*0ce0*/  IMAD.WIDE.U32 R14, R15, 0x2, R8 ;  /* 0x000000020f0e7825 */ /* 0x000fc800078e0008 */
[C-C-:B--2---:R-:W-:Y:S01]  /*0cf0*/  IMAD.WIDE.U32 R22, R25.reuse, 0x2, R12.reuse ;  /* 0x0000000219167825 */ /* 0x144fe200078e000c */
[----:B------:R-:W2:Y:S01]  /*0d00*/  LDG.E.U16 R18, desc[UR8][R18.64] ;  /* 0x0000000812127981 */ /* 0x000ea2000c1e1500 */
[----:B------:R-:W-:Y:S02]  /*0d10*/  IADD3 R25, PT, PT, R25, 0x60, RZ ;  /* 0x0000006019197810 */ /* 0x000fe40007ffe0ff */
[--C-:B------:R-:W-:Y:S01]  /*0d20*/  IMAD.WIDE.U32 R20, R21, 0x2, R12.reuse ;  /* 0x0000000215147825 */ /* 0x100fe200078e000c */
[----:B------:R-:W2:Y:S01]  /*0d30*/  LDG.E.U16 R6, desc[UR8][R22.64] ;  /* 0x0000000816067981 */ /* 0x000ea2000c1e1500 */
[----:B------:R-:W-:Y:S02]  /*0d40*/  IADD3 R29, PT, PT, R11, 0x60, RZ ;  /* 0x000000600b1d7810 */ /* 0x000fe40007ffe0ff */
[----:B------:R-:W-:Y:S01]  /*0d50*/  IMAD.WIDE.U32 R16, R17, 0x2, R12 ;  /* 0x0000000211107825 */ /* 0x000fe200078e000c */
[----:B------:R-:W3:Y:S03]  /*0d60*/  LDG.E.U16 R3, desc[UR8][R20.64] ;  /* 0x0000000814037981 */ /* 0x000ee6000c1e1500 */
[----:B------:R-:W-:Y:S01]  /*0d70*/  IMAD.WIDE.U32 R10, R27, 0x2, R8 ;  /* 0x000000021b0a7825 */ /* 0x000fe200078e0008 */
[----:B------:R-:W3:Y:S03]  /*0d80*/  LDG.E.U16 R14, desc[UR8][R14.64] ;  /* 0x000000080e0e7981 */ /* 0x000ee6000c1e1500 */
[----:B------:R-:W-:Y:S01]  /*0d90*/  IMAD.WIDE.U32 R12, R25, 0x2, R12 ;  /* 0x00000002190c7825 */ /* 0x000fe200078e000c */
[----:B------:R-:W4:Y:S03]  /*0da0*/  LDG.E.U16 R16, desc[UR8][R16.64] ;  /* 0x0000000810107981 */ /* 0x000f26000c1e1500 */
[----:B------:R-:W-:Y:S01]  /*0db0*/  IMAD.WIDE.U32 R8, R29, 0x2, R8 ;  /* 0x000000021d087825 */ /* 0x000fe200078e0008 */
[----:B------:R-:W4:Y:S04]  /*0dc0*/  LDG.E.U16 R10, desc[UR8][R10.64] ;  /* 0x000000080a0a7981 */ /* 0x000f28000c1e1500 */
[----:B------:R-:W5:Y:S04]  /*0dd0*/  LDG.E.U16 R12, desc[UR8][R12.64] ;  /* 0x000000080c0c7981 */ /* 0x000f68000c1e1500 */
[----:B------:R-:W5:Y:S01]  /*0de0*/  LDG.E.U16 R8, desc[UR8][R8.64] ;  /* 0x0000000808087981 */ /* 0x000f62000c1e1500 */
[----:B------:R-:W-:Y:S01]  /*0df0*/  IADD3 R4, PT, PT, R4, 0x4, RZ ;  /* 0x0000000404047810 */ /* 0x000fe20007ffe0ff */
[----:B--2---:R-:W-:-:S04]  /*0e00*/  HFMA2 R6, R18.H0_H0, R6.H0_H0, R7.H0_H0 ;  /* 0x2000000612067231 */ /* 0x004fc80000040807 */
[----:B---3--:R-:W-:-:S04]  /*0e10*/  HFMA2 R3, R14.H0_H0, R3.H0_H0, R6.H0_H0 ;  /* 0x200000030e037231 */ /* 0x008fc80000040806 */
[----:B----4-:R-:W-:-:S04]  /*0e20*/  HFMA2 R3, R10.H0_H0, R16.H0_H0, R3.H0_H0 ;  /* 0x200000100a037231 */ /* 0x010fc80000040803 */
[----:B-----5:R-:W-:-:S07]  /*0e30*/  HFMA2 R7, R8.H0_H0, R12.H0_H0, R3.H0_H0 ;  /* 0x2000000c08077231 */ /* 0x020fce0000040803 */
.L_x_10:
[----:B------:R-:W-:Y:S05]  /*0e40*/  BRA.U !UP1, `(.L_x_6) ;  /* 0x0000000109647547 */ /* 0x000fea000b800000 */
[----:B------:R-:W0:Y:S01]  /*0e50*/  LDC.64 R8, c[0x0][0x388] ;  /* 0x0000e200ff087b82 */ /* 0x000e220000000a00 */
[----:B------:R-:W1:Y:S01]  /*0e60*/  LDCU UR5, c[0x0][0x39c] ;  /* 0x00007380ff0577ac */ /* 0x000e620008000800 */
[----:B------:R-:W-:Y:S01]  /*0e70*/  LEA R5, R4, R5, 0x5 ;  /* 0x0000000504057211 */ /* 0x000fe200078e28ff */
[----:B------:R-:W-:-:S05]  /*0e80*/  UIADD3 UR4, UPT, UPT, -UR4, URZ, URZ ;  /* 0x000000ff04047290 */ /* 0x000fca000fffe1ff */
[----:B------:R-:W2:Y:S01]  /*0e90*/  LDC.64 R10, c[0x0][0x380] ;  /* 0x0000e000ff0a7b82 */ /* 0x000ea20000000a00 */
[----:B-1----:R-:W-:Y:S02]  /*0ea0*/  IMAD R3, R0, UR5, R5 ;  /* 0x0000000500037c24 */ /* 0x002fe4000f8e0205 */
[----:B0-----:R-:W-:-:S04]  /*0eb0*/  IMAD.WIDE.U32 R4, R5, 0x2, R8 ;  /* 0x0000000205047825 */ /* 0x001fc800078e0008 */
[----:B--2---:R-:W-:Y:S01]  /*0ec0*/  IMAD.WIDE.U32 R8, R3, 0x2, R10 ;  /* 0x0000000203087825 */ /* 0x004fe200078e000a */
[----:B------:R-:W-:Y:S02]  /*0ed0*/  MOV R11, R5 ;  /* 0x00000005000b7202 */ /* 0x000fe40000000f00 */
[----:B------:R-:W-:Y:S02]  /*0ee0*/  MOV R10, R4 ;  /* 0x00000004000a7202 */ /* 0x000fe40000000f00 */
[----:B------:R-:W-:Y:S02]  /*0ef0*/  MOV R6, R8 ;  /* 0x0000000800067202 */ /* 0x000fe40000000f00 */
[----:B------:R-:W-:-:S07]  /*0f00*/  MOV R5, R9 ;  /* 0x0000000900057202 */ /* 0x000fce0000000f00 */
.L_x_11:
[----:B------:R-:W-:Y:S02]  /*0f10*/  MOV R4, R6 ;  /* 0x0000000600047202 */ /* 0x000fe40000000f00 */
[----:B------:R-:W-:Y:S02]  /*0f20*/  MOV R8, R10 ;  /* 0x0000000a00087202 */ /* 0x000fe40000000f00 */
[----:B------:R-:W-:Y:S02]  /*0f30*/  MOV R9, R11 ;  /* 0x0000000b00097202 */ /* 0x000fe40000000f00 */
[----:B------:R0:W2:Y:S04]  /*0f40*/  LDG.E.U16 R4, desc[UR8][R4.64] ;  /* 0x0000000804047981 */ /* 0x0000a8000c1e1500 */
[----:B------:R-:W2:Y:S01]  /*0f50*/  LDG.E.U16 R3, desc[UR8][R8.64] ;  /* 0x0000000808037981 */ /* 0x000ea2000c1e1500 */
[----:B------:R-:W-:Y:S01]  /*0f60*/  UIADD3 UR4, UPT, UPT, UR4, 0x1, URZ ;  /* 0x0000000104047890 */ /* 0x000fe2000fffe0ff */
[----:B------:R-:W-:-:S02]  /*0f70*/  IADD3 R10, P0, PT, R10, 0x40, RZ ;  /* 0x000000400a0a7810 */ /* 0x000fc40007f1e0ff */
[----:B------:R-:W-:Y:S01]  /*0f80*/  IADD3 R6, P1, PT, R6, 0x40, RZ ;  /* 0x0000004006067810 */ /* 0x000fe20007f3e0ff */
[----:B------:R-:W-:Y:S01]  /*0f90*/  UISETP.NE.AND UP0, UPT, UR4, URZ, UPT ;  /* 0x000000ff0400728c */ /* 0x000fe2000bf05270 */
[----:B------:R-:W-:Y:S02]  /*0fa0*/  IADD3.X R11, PT, PT, RZ, R11, RZ, P0, !PT ;  /* 0x0000000bff0b7210 */ /* 0x000fe400007fe4ff */
[----:B0-----:R-:W-:Y:S01]  /*0fb0*/  IADD3.X R5, PT, PT, RZ, R5, RZ, P1, !PT ;  /* 0x00000005ff057210 */ /* 0x001fe20000ffe4ff */
[----:B--2---:R-:W-:-:S05]  /*0fc0*/  HFMA2 R7, R4.H0_H0, R3.H0_H0, R7.H0_H0 ;  /* 0x2000000304077231 */ /* 0x004fca0000040807 */
[----:B------:R-:W-:Y:S05]  /*0fd0*/  BRA.U UP0, `(.L_x_11) ;  /* 0xfffffffd00cc7547 */ /* 0x000fea000b83ffff */
.L_x_6:
        /* <DEDUP_REMOVED lines=17> */
.L_x_12:
        /* <DEDUP_REMOVED lines=9> */
.L_x_15:


//--------------------- .nv.shared.reserved.0     --------------------------
	.section	.nv.shared.reserved.0,"aw",@nobits
	.weak		__nv_reservedSMEM_offset_0_alias
	.size		__nv_reservedSMEM_offset_0_alias, 0, 64
	.other		__nv_reservedSMEM_offset_0_alias,@"STO_CUDA_RESERVED_SHARED STV_DEFAULT"
__nv_reservedSMEM_offset_0_alias:
	.zero		0
	.zero		64


//--------------------- .nv.constant0._Z20hgemv_k16_f16_kernelILi2EEvP6__halfS1_S1_ii --------------------------
	.section	.nv.constant0._Z20hgemv_k16_f16_kernelILi2EEvP6__halfS1_S1_ii,"a",@progbits
	.sectionflags	@""
	.align	4
.nv.constant0._Z20hgemv_k16_f16_kernelILi2EEvP6__halfS1_S1_ii:
	.zero		928


//--------------------- .nv.constant0._Z23hgemv_k128_f16x4_kernelP6__halfS0_S0_ii --------------------------
	.section	.nv.constant0._Z23hgemv_k128_f16x4_kernelP6__halfS0_S0_ii,"a",@progbits
	.sectionflags	@""
	.align	4
.nv.constant0._Z23hgemv_k128_f16x4_kernelP6__halfS0_S0_ii:
	.zero		928


//--------------------- .nv.constant0._Z20hgemv_k32_f16_kernelP6__halfS0_S0_ii --------------------------
	.section	.nv.constant0._Z20hgemv_k32_f16_kernelP6__halfS0_S0_ii,"a",@progbits
	.sectionflags	@""
	.align	4
.nv.constant0._Z20hgemv_k32_f16_kernelP6__halfS0_S0_ii:
	.zero		928


//--------------------- SYMBOLS --------------------------

	.type		.nv.reservedSmem.offset0,@object
	.size		.nv.reservedSmem.offset0,0x4
